def attn_fwd(
    Q,
    K,
    V,
    Out,
    Lse,
    sm_scale,
    stride_qz,
    stride_qh,
    stride_qm,
    stride_qk,
    stride_kz,
    stride_kh,
    stride_kn,
    stride_kk,
    stride_vz,
    stride_vh,
    stride_vn,
    stride_vk,
    stride_oz,
    stride_oh,
    stride_om,
    stride_ok,
    seqlen_q,
    seqlen_k,
    BLOCK_M: tl.constexpr,
    BLOCK_N: tl.constexpr,
    HEAD_DIM: tl.constexpr,
    CAUSAL: tl.constexpr,
):
    start_m = tl.program_id(0)
    off_hz = tl.program_id(1)
    q_off = off_hz * stride_qh
    k_off = off_hz * stride_kh
    v_off = off_hz * stride_vh
    offs_m = start_m * BLOCK_M + tl.arange(0, BLOCK_M)
    offs_d = tl.arange(0, HEAD_DIM)
    offs_n = tl.arange(0, BLOCK_N)
    q_ptrs = Q + q_off + offs_m[:, None] * stride_qm + offs_d[None, :] * stride_qk
    k_ptrs = K + k_off + offs_d[:, None] * stride_kk + offs_n[None, :] * stride_kn
    v_ptrs = V + v_off + offs_n[:, None] * stride_vn + offs_d[None, :] * stride_vk
    m_i = tl.full([BLOCK_M], float("-inf"), dtype=tl.float32)
    l_i = tl.zeros([BLOCK_M], dtype=tl.float32) + 1.0
    acc = tl.zeros([BLOCK_M, HEAD_DIM], dtype=tl.float32)
    q = tl.load(q_ptrs)
    acc, l_i, m_i = _attn_fwd_inner(
        acc,
        l_i,
        m_i,
        q,
        k_ptrs,
        v_ptrs,
        sm_scale,
        stride_kn,
        stride_vn,
        start_m,
        seqlen_k,
        BLOCK_M,
        BLOCK_N,
        HEAD_DIM,
        CAUSAL,
    )
    acc = acc / l_i[:, None]
    lse = m_i + tl.math.log2(l_i) / 1.4426950408889634
    o_ptrs = (
        Out
        + off_hz * stride_oh
        + offs_m[:, None] * stride_om
        + offs_d[None, :] * stride_ok
    )
    tl.store(o_ptrs, acc.to(Out.dtype.element_ty))
    tl.store(Lse + off_hz * seqlen_q + offs_m, lse)

# config = {"BLOCK_M": 32, "BLOCK_N": 64, "HEAD_DIM": 256, "arch": "sm_90", "causal": true, "dtype": "fp8e4m3", "num_stages": 3, "num_warps": 8}
# arch = sm_90


// ===== COMPILED SASS (sm_90a) =====

	.target	sm_90a

	.elftype	@"ET_EXEC"


//--------------------- .note.nv.tkinfo           --------------------------
	.section	.note.nv.tkinfo,"",@"SHT_NOTE"
	.sectionflags	@"SHF_NOTE_NV_TKINFO"
	.tkinfo
        /*0018*/ 	.word	0x00000002
        /*0030*/ 	.string	""
        /*0030*/ 	.string	"ptxas"
        /*0030*/ 	.string	"Cuda compilation tools, release 13.0, V13.0.88"
        /*0030*/ 	.string	"Build cuda_13.0.r13.0/compiler.36424714_0"
        /*0030*/ 	.string	"-v  -suppress-debug-info  -lineinfo  -arch sm_90a "



//--------------------- .note.nv.cuinfo           --------------------------
	.section	.note.nv.cuinfo,"",@"SHT_NOTE"
	.sectionflags	@"SHF_NOTE_NV_CUINFO"
        /*0018*/ 	.short	0x0002
        /*001a*/ 	.short	0x005a
        /*001c*/ 	.short	0x0082
	.zero		2


//--------------------- .nv.info                  --------------------------
	.section	.nv.info,"",@"SHT_CUDA_INFO"
	.align	4


	//----- nvinfo : EIATTR_REGCOUNT
	.align		4
        /*0000*/ 	.byte	0x04, 0x2f
        /*0002*/ 	.short	(.L_2 - .L_1)
	.align		4
.L_1:
        /*0004*/ 	.word	index@(attn_fwd)
        /*0008*/ 	.word	0x000000ff


	//----- nvinfo : EIATTR_FRAME_SIZE
	.align		4
.L_2:
        /*000c*/ 	.byte	0x04, 0x11
        /*000e*/ 	.short	(.L_4 - .L_3)
	.align		4
.L_3:
        /*0010*/ 	.word	index@(attn_fwd)
        /*0014*/ 	.word	0x00000208


	//----- nvinfo : EIATTR_MIN_STACK_SIZE
	.align		4
.L_4:
        /*0018*/ 	.byte	0x04, 0x12
        /*001a*/ 	.short	(.L_6 - .L_5)
	.align		4
.L_5:
        /*001c*/ 	.word	index@(attn_fwd)
        /*0020*/ 	.word	0x00000208
.L_6:


//--------------------- .nv.compat                --------------------------
	.section	.nv.compat,"",@"SHT_CUDA_COMPAT_INFO"
	.align	4
        /*0000*/ 	.byte	0x02, 0x09, 0x01, 0x00, 0x02, 0x02, 0x02, 0x00, 0x02, 0x05, 0x05, 0x00, 0x03, 0x07, 0x01, 0x01
        /*0010*/ 	.byte	0x02, 0x03, 0x00, 0x00, 0x02, 0x06, 0x01, 0x00, 0x04, 0x0b, 0x08, 0x00, 0x00, 0x00, 0x00, 0x00
        /*0020*/ 	.byte	0x00, 0x00, 0x00, 0x00


//--------------------- .nv.info.attn_fwd         --------------------------
	.section	.nv.info.attn_fwd,"",@"SHT_CUDA_INFO"
	.sectionflags	@""
	.align	4


	//----- nvinfo : EIATTR_CUDA_API_VERSION
	.align		4
        /*0000*/ 	.byte	0x04, 0x37
        /*0002*/ 	.short	(.L_8 - .L_7)
.L_7:
        /*0004*/ 	.word	0x00000082


	//----- nvinfo : EIATTR_KPARAM_INFO
	.align		4
.L_8:
        /*0008*/ 	.byte	0x04, 0x17
        /*000a*/ 	.short	(.L_10 - .L_9)
.L_9:
        /*000c*/ 	.word	0x00000000
        /*0010*/ 	.short	0x0019
        /*0012*/ 	.short	0x0080
        /*0014*/ 	.byte	0x00, 0xf4, 0x21, 0x00


	//----- nvinfo : EIATTR_KPARAM_INFO
	.align		4
.L_10:
        /*0018*/ 	.byte	0x04, 0x17
        /*001a*/ 	.short	(.L_12 - .L_11)
.L_11:
        /*001c*/ 	.word	0x00000000
        /*0020*/ 	.short	0x0018
        /*0022*/ 	.short	0x0078
        /*0024*/ 	.byte	0x00, 0xf4, 0x21, 0x00


	//----- nvinfo : EIATTR_KPARAM_INFO
	.align		4
.L_12:
        /*0028*/ 	.byte	0x04, 0x17
        /*002a*/ 	.short	(.L_14 - .L_13)
.L_13:
        /*002c*/ 	.word	0x00000000
        /*0030*/ 	.short	0x0017
        /*0032*/ 	.short	0x0070
        /*0034*/ 	.byte	0x00, 0xf0, 0x11, 0x00


	//----- nvinfo : EIATTR_KPARAM_INFO
	.align		4
.L_14:
        /*0038*/ 	.byte	0x04, 0x17
        /*003a*/ 	.short	(.L_16 - .L_15)
.L_15:
        /*003c*/ 	.word	0x00000000
        /*0040*/ 	.short	0x0016
        /*0042*/ 	.short	0x006c
        /*0044*/ 	.byte	0x00, 0xf0, 0x11, 0x00


	//----- nvinfo : EIATTR_KPARAM_INFO
	.align		4
.L_16:
        /*0048*/ 	.byte	0x04, 0x17
        /*004a*/ 	.short	(.L_18 - .L_17)
.L_17:
        /*004c*/ 	.word	0x00000000
        /*0050*/ 	.short	0x0015
        /*0052*/ 	.short	0x0068
        /*0054*/ 	.byte	0x00, 0xf0, 0x11, 0x00


	//----- nvinfo : EIATTR_KPARAM_INFO
	.align		4
.L_18:
        /*0058*/ 	.byte	0x04, 0x17
        /*005a*/ 	.short	(.L_20 - .L_19)
.L_19:
        /*005c*/ 	.word	0x00000000
        /*0060*/ 	.short	0x0014
        /*0062*/ 	.short	0x0064
        /*0064*/ 	.byte	0x00, 0xf0, 0x11, 0x00


	//----- nvinfo : EIATTR_KPARAM_INFO
	.align		4
.L_20:
        /*0068*/ 	.byte	0x04, 0x17
        /*006a*/ 	.short	(.L_22 - .L_21)
.L_21:
        /*006c*/ 	.word	0x00000000
        /*0070*/ 	.short	0x0013
        /*0072*/ 	.short	0x0060
        /*0074*/ 	.byte	0x00, 0xf0, 0x11, 0x00


	//----- nvinfo : EIATTR_KPARAM_INFO
	.align		4
.L_22:
        /*0078*/ 	.byte	0x04, 0x17
        /*007a*/ 	.short	(.L_24 - .L_23)
.L_23:
        /*007c*/ 	.word	0x00000000
        /*0080*/ 	.short	0x0012
        /*0082*/ 	.short	0x005c
        /*0084*/ 	.byte	0x00, 0xf0, 0x11, 0x00


	//----- nvinfo : EIATTR_KPARAM_INFO
	.align		4
.L_24:
        /*0088*/ 	.byte	0x04, 0x17
        /*008a*/ 	.short	(.L_26 - .L_25)
.L_25:
        /*008c*/ 	.word	0x00000000
        /*0090*/ 	.short	0x0011
        /*0092*/ 	.short	0x0058
        /*0094*/ 	.byte	0x00, 0xf0, 0x11, 0x00


	//----- nvinfo : EIATTR_KPARAM_INFO
	.align		4
.L_26:
        /*0098*/ 	.byte	0x04, 0x17
        /*009a*/ 	.short	(.L_28 - .L_27)
.L_27:
        /*009c*/ 	.word	0x00000000
        /*00a0*/ 	.short	0x0010
        /*00a2*/ 	.short	0x0054
        /*00a4*/ 	.byte	0x00, 0xf0, 0x11, 0x00


	//----- nvinfo : EIATTR_KPARAM_INFO
	.align		4
.L_28:
        /*00a8*/ 	.byte	0x04, 0x17
        /*00aa*/ 	.short	(.L_30 - .L_29)
.L_29:
        /*00ac*/ 	.word	0x00000000
        /*00b0*/ 	.short	0x000f
        /*00b2*/ 	.short	0x0050
        /*00b4*/ 	.byte	0x00, 0xf0, 0x11, 0x00


	//----- nvinfo : EIATTR_KPARAM_INFO
	.align		4
.L_30:
        /*00b8*/ 	.byte	0x04, 0x17
        /*00ba*/ 	.short	(.L_32 - .L_31)
.L_31:
        /*00bc*/ 	.word	0x00000000
        /*00c0*/ 	.short	0x000e
        /*00c2*/ 	.short	0x004c
        /*00c4*/ 	.byte	0x00, 0xf0, 0x11, 0x00


	//----- nvinfo : EIATTR_KPARAM_INFO
	.align		4
.L_32:
        /*00c8*/ 	.byte	0x04, 0x17
        /*00ca*/ 	.short	(.L_34 - .L_33)
.L_33:
        /*00cc*/ 	.word	0x00000000
        /*00d0*/ 	.short	0x000d
        /*00d2*/ 	.short	0x0048
        /*00d4*/ 	.byte	0x00, 0xf0, 0x11, 0x00


	//----- nvinfo : EIATTR_KPARAM_INFO
	.align		4
.L_34:
        /*00d8*/ 	.byte	0x04, 0x17
        /*00da*/ 	.short	(.L_36 - .L_35)
.L_35:
        /*00dc*/ 	.word	0x00000000
        /*00e0*/ 	.short	0x000c
        /*00e2*/ 	.short	0x0044
        /*00e4*/ 	.byte	0x00, 0xf0, 0x11, 0x00


	//----- nvinfo : EIATTR_KPARAM_INFO
	.align		4
.L_36:
        /*00e8*/ 	.byte	0x04, 0x17
        /*00ea*/ 	.short	(.L_38 - .L_37)
.L_37:
        /*00ec*/ 	.word	0x00000000
        /*00f0*/ 	.short	0x000b
        /*00f2*/ 	.short	0x0040
        /*00f4*/ 	.byte	0x00, 0xf0, 0x11, 0x00


	//----- nvinfo : EIATTR_KPARAM_INFO
	.align		4
.L_38:
        /*00f8*/ 	.byte	0x04, 0x17
        /*00fa*/ 	.short	(.L_40 - .L_39)
.L_39:
        /*00fc*/ 	.word	0x00000000
        /*0100*/ 	.short	0x000a
        /*0102*/ 	.short	0x003c
        /*0104*/ 	.byte	0x00, 0xf0, 0x11, 0x00


	//----- nvinfo : EIATTR_KPARAM_INFO
	.align		4
.L_40:
        /*0108*/ 	.byte	0x04, 0x17
        /*010a*/ 	.short	(.L_42 - .L_41)
.L_41:
        /*010c*/ 	.word	0x00000000
        /*0110*/ 	.short	0x0009
        /*0112*/ 	.short	0x0038
        /*0114*/ 	.byte	0x00, 0xf0, 0x11, 0x00


	//----- nvinfo : EIATTR_KPARAM_INFO
	.align		4
.L_42:
        /*0118*/ 	.byte	0x04, 0x17
        /*011a*/ 	.short	(.L_44 - .L_43)
.L_43:
        /*011c*/ 	.word	0x00000000
        /*0120*/ 	.short	0x0008
        /*0122*/ 	.short	0x0034
        /*0124*/ 	.byte	0x00, 0xf0, 0x11, 0x00


	//----- nvinfo : EIATTR_KPARAM_INFO
	.align		4
.L_44:
        /*0128*/ 	.byte	0x04, 0x17
        /*012a*/ 	.short	(.L_46 - .L_45)
.L_45:
        /*012c*/ 	.word	0x00000000
        /*0130*/ 	.short	0x0007
        /*0132*/ 	.short	0x0030
        /*0134*/ 	.byte	0x00, 0xf0, 0x11, 0x00


	//----- nvinfo : EIATTR_KPARAM_INFO
	.align		4
.L_46:
        /*0138*/ 	.byte	0x04, 0x17
        /*013a*/ 	.short	(.L_48 - .L_47)
.L_47:
        /*013c*/ 	.word	0x00000000
        /*0140*/ 	.short	0x0006
        /*0142*/ 	.short	0x002c
        /*0144*/ 	.byte	0x00, 0xf0, 0x11, 0x00


	//----- nvinfo : EIATTR_KPARAM_INFO
	.align		4
.L_48:
        /*0148*/ 	.byte	0x04, 0x17
        /*014a*/ 	.short	(.L_50 - .L_49)
.L_49:
        /*014c*/ 	.word	0x00000000
        /*0150*/ 	.short	0x0005
        /*0152*/ 	.short	0x0028
        /*0154*/ 	.byte	0x00, 0xf0, 0x11, 0x00


	//----- nvinfo : EIATTR_KPARAM_INFO
	.align		4
.L_50:
        /*0158*/ 	.byte	0x04, 0x17
        /*015a*/ 	.short	(.L_52 - .L_51)
.L_51:
        /*015c*/ 	.word	0x00000000
        /*0160*/ 	.short	0x0004
        /*0162*/ 	.short	0x0020
        /*0164*/ 	.byte	0x00, 0xf4, 0x21, 0x00


	//----- nvinfo : EIATTR_KPARAM_INFO
	.align		4
.L_52:
        /*0168*/ 	.byte	0x04, 0x17
        /*016a*/ 	.short	(.L_54 - .L_53)
.L_53:
        /*016c*/ 	.word	0x00000000
        /*0170*/ 	.short	0x0003
        /*0172*/ 	.short	0x0018
        /*0174*/ 	.byte	0x00, 0xf4, 0x21, 0x00


	//----- nvinfo : EIATTR_KPARAM_INFO
	.align		4
.L_54:
        /*0178*/ 	.byte	0x04, 0x17
        /*017a*/ 	.short	(.L_56 - .L_55)
.L_55:
        /*017c*/ 	.word	0x00000000
        /*0180*/ 	.short	0x0002
        /*0182*/ 	.short	0x0010
        /*0184*/ 	.byte	0x00, 0xf4, 0x21, 0x00


	//----- nvinfo : EIATTR_KPARAM_INFO
	.align		4
.L_56:
        /*0188*/ 	.byte	0x04, 0x17
        /*018a*/ 	.short	(.L_58 - .L_57)
.L_57:
        /*018c*/ 	.word	0x00000000
        /*0190*/ 	.short	0x0001
        /*0192*/ 	.short	0x0008
        /*0194*/ 	.byte	0x00, 0xf4, 0x21, 0x00


	//----- nvinfo : EIATTR_KPARAM_INFO
	.align		4
.L_58:
        /*0198*/ 	.byte	0x04, 0x17
        /*019a*/ 	.short	(.L_60 - .L_59)
.L_59:
        /*019c*/ 	.word	0x00000000
        /*01a0*/ 	.short	0x0000
        /*01a2*/ 	.short	0x0000
        /*01a4*/ 	.byte	0x00, 0xf4, 0x21, 0x00


	//----- nvinfo : EIATTR_SPARSE_MMA_MASK
	.align		4
.L_60:
        /*01a8*/ 	.byte	0x03, 0x50
        /*01aa*/ 	.short	0x0000


	//----- nvinfo : EIATTR_MAXREG_COUNT
	.align		4
        /*01ac*/ 	.byte	0x03, 0x1b
        /*01ae*/ 	.short	0x00ff


	//----- nvinfo : EIATTR_NUM_BARRIERS
	.align		4
        /*01b0*/ 	.byte	0x02, 0x4c
        /*01b2*/ 	.byte	0x01
	.zero		1


	//----- nvinfo : EIATTR_ANNOTATIONS
	.align		4
        /*01b4*/ 	.byte	0x04, 0x55
        /*01b6*/ 	.short	(.L_62 - .L_61)


	//   ....[0]....
.L_61:
        /*01b8*/ 	.word	0x00000001
        /*01bc*/ 	.byte	0xf0, 0x13, 0x00, 0x00, 0x01, 0x00, 0x00, 0x00, 0x30, 0x14, 0x00, 0x00, 0x01, 0x00, 0x00, 0x00
        /* <DEDUP_REMOVED lines=127> */
        /*09bc*/ 	.byte	0x70, 0x73, 0x00, 0x00, 0x01, 0x00, 0x00, 0x00, 0xb0, 0x73, 0x00, 0x00


	//----- nvinfo : EIATTR_MERCURY_ISA_VERSION
	.align		4
.L_62:
        /*09c8*/ 	.byte	0x03, 0x5f
        /*09ca*/ 	.short	0x0101


	//----- nvinfo : EIATTR_COOP_GROUP_MASK_REGIDS
	.align		4
        /*09cc*/ 	.byte	0x04, 0x29
        /*09ce*/ 	.short	(.L_64 - .L_63)


	//   ....[0]....
.L_63:
        /*09d0*/ 	.word	0xffffffff


	//   ....[1]....
        /*09d4*/ 	.word	0xffffffff


	//   ....[2]....
        /*09d8*/ 	.word	0xffffffff


	//   ....[3]....
        /*09dc*/ 	.word	0xffffffff


	//   ....[4]....
        /*09e0*/ 	.word	0xffffffff


	//   ....[5]....
        /*09e4*/ 	.word	0xffffffff


	//   ....[6]....
        /*09e8*/ 	.word	0xffffffff


	//   ....[7]....
        /*09ec*/ 	.word	0xffffffff


	//   ....[8]....
        /*09f0*/ 	.word	0xffffffff


	//   ....[9]....
        /*09f4*/ 	.word	0xffffffff


	//   ....[10]....
        /*09f8*/ 	.word	0xffffffff


	//   ....[11]....
        /*09fc*/ 	.word	0xffffffff


	//   ....[12]....
        /*0a00*/ 	.word	0xffffffff


	//   ....[13]....
        /*0a04*/ 	.word	0xffffffff


	//   ....[14]....
        /*0a08*/ 	.word	0xffffffff


	//   ....[15]....
        /*0a0c*/ 	.word	0xffffffff


	//   ....[16]....
        /*0a10*/ 	.word	0xffffffff


	//   ....[17]....
        /*0a14*/ 	.word	0xffffffff


	//   ....[18]....
        /*0a18*/ 	.word	0xffffffff


	//   ....[19]....
        /*0a1c*/ 	.word	0xffffffff


	//   ....[20]....
        /*0a20*/ 	.word	0xffffffff


	//   ....[21]....
        /*0a24*/ 	.word	0xffffffff


	//----- nvinfo : EIATTR_COOP_GROUP_INSTR_OFFSETS
	.align		4
.L_64:
        /*0a28*/ 	.byte	0x04, 0x28
        /*0a2a*/ 	.short	(.L_66 - .L_65)


	//   ....[0]....
.L_65:
        /*0a2c*/ 	.word	0x00005830


	//   ....[1]....
        /*0a30*/ 	.word	0x00005840


	//   ....[2]....
        /*0a34*/ 	.word	0x00005850


	//   ....[3]....
        /*0a38*/ 	.word	0x00005860


	//   ....[4]....
        /*0a3c*/ 	.word	0x000058b0


	//   ....[5]....
        /*0a40*/ 	.word	0x000058c0


	//   ....[6]....
        /*0a44*/ 	.word	0x000058d0


	//   ....[7]....
        /*0a48*/ 	.word	0x000058e0


	//   ....[8]....
        /*0a4c*/ 	.word	0x00005a40


	//   ....[9]....
        /*0a50*/ 	.word	0x00005a60


	//   ....[10]....
        /*0a54*/ 	.word	0x00005a80


	//   ....[11]....
        /*0a58*/ 	.word	0x00005ca0


	//   ....[12]....
        /*0a5c*/ 	.word	0x00005cd0


	//   ....[13]....
        /*0a60*/ 	.word	0x00005d10


	//   ....[14]....
        /*0a64*/ 	.word	0x00005d90


	//   ....[15]....
        /*0a68*/ 	.word	0x00005dd0


	//   ....[16]....
        /*0a6c*/ 	.word	0x00005de0


	//   ....[17]....
        /*0a70*/ 	.word	0x00005e60


	//   ....[18]....
        /*0a74*/ 	.word	0x00005e80


	//   ....[19]....
        /*0a78*/ 	.word	0x00006140


	//   ....[20]....
        /*0a7c*/ 	.word	0x000061c0


	//   ....[21]....
        /*0a80*/ 	.word	0x00006240


	//----- nvinfo : EIATTR_EXIT_INSTR_OFFSETS
	.align		4
.L_66:
        /*0a84*/ 	.byte	0x04, 0x1c
        /*0a86*/ 	.short	(.L_68 - .L_67)


	//   ....[0]....
.L_67:
        /*0a88*/ 	.word	0x0000ab00


	//   ....[1]....
        /*0a8c*/ 	.word	0x0000ab30


	//----- nvinfo : EIATTR_REQNTID
	.align		4
.L_68:
        /*0a90*/ 	.byte	0x04, 0x10
        /*0a92*/ 	.short	(.L_70 - .L_69)
.L_69:
        /*0a94*/ 	.word	0x00000100
        /*0a98*/ 	.word	0x00000001
        /*0a9c*/ 	.word	0x00000001


	//----- nvinfo : EIATTR_CRS_STACK_SIZE
	.align		4
.L_70:
        /*0aa0*/ 	.byte	0x04, 0x1e
        /*0aa2*/ 	.short	(.L_72 - .L_71)
.L_71:
        /*0aa4*/ 	.word	0x00000000


	//----- nvinfo : EIATTR_CBANK_PARAM_SIZE
	.align		4
.L_72:
        /*0aa8*/ 	.byte	0x03, 0x19
        /*0aaa*/ 	.short	0x0088


	//----- nvinfo : EIATTR_PARAM_CBANK
	.align		4
        /*0aac*/ 	.byte	0x04, 0x0a
        /*0aae*/ 	.short	(.L_74 - .L_73)
	.align		4
.L_73:
        /*0ab0*/ 	.word	index@(.nv.constant0.attn_fwd)
        /*0ab4*/ 	.short	0x0210
        /*0ab6*/ 	.short	0x0088


	//----- nvinfo : EIATTR_SW_WAR
	.align		4
.L_74:
        /*0ab8*/ 	.byte	0x04, 0x36
        /*0aba*/ 	.short	(.L_76 - .L_75)
.L_75:
        /*0abc*/ 	.word	0x00000008
.L_76:


//--------------------- .nv.callgraph             --------------------------
	.section	.nv.callgraph,"",@"SHT_CUDA_CALLGRAPH"
	.align	4
	.sectionentsize	8
	.align		4
        /*0000*/ 	.word	0x00000000
	.align		4
        /*0004*/ 	.word	0xffffffff
	.align		4
        /*0008*/ 	.word	0x00000000
	.align		4
        /*000c*/ 	.word	0xfffffffe
	.align		4
        /*0010*/ 	.word	0x00000000
	.align		4
        /*0014*/ 	.word	0xfffffffd
	.align		4
        /*0018*/ 	.word	0x00000000
	.align		4
        /*001c*/ 	.word	0xfffffffc


//--------------------- .nv.constant4             --------------------------
	.section	.nv.constant4,"a",@progbits
	.align	8
	.align		8
.nv.constant4:
        /*0000*/ 	.dword	_$_str


//--------------------- .text.attn_fwd            --------------------------
	.section	.text.attn_fwd,"ax",@progbits
	.align	128
        .global         attn_fwd
        .type           attn_fwd,@function
        .size           attn_fwd,(.L_x_11 - attn_fwd)
        .other          attn_fwd,@"STO_CUDA_ENTRY STV_DEFAULT"
attn_fwd:
.text.attn_fwd:
[----:B------:R-:W0:Y:S01]  /*0000*/  LDC R1, c[0x0][0x28] ;  /* 0x00000a00ff017b82 */ /* 0x000e220000000800 */
[----:B------:R-:W1:Y:S07]  /*0010*/  S2R R15, SR_CTAID.X ;  /* 0x00000000000f7919 */ /* 0x000e6e0000002500 */
[----:B------:R-:W2:Y:S01]  /*0020*/  S2UR UR11, SR_CTAID.Y ;  /* 0x00000000000b79c3 */ /* 0x000ea20000002600 */
[----:B------:R-:W-:Y:S01]  /*0030*/  ULDC.64 UR4, c[0x0][0x240] ;  /* 0x0000900000047ab9 */ /* 0x000fe20000000a00 */
[----:B------:R-:W-:Y:S01]  /*0040*/  ULDC.64 UR12, c[0x0][0x208] ;  /* 0x00008200000c7ab9 */ /* 0x000fe20000000a00 */
[----:B------:R-:W3:Y:S01]  /*0050*/  S2R R46, SR_TID.X ;  /* 0x00000000002e7919 */ /* 0x000ee20000002100 */
[----:B0-----:R-:W-:-:S04]  /*0060*/  VIADD R1, R1, 0xfffffdf8 ;  /* 0xfffffdf801017836 */ /* 0x001fc80000000000 */
[----:B------:R-:W0:Y:S08]  /*0070*/  LDC R45, c[0x0][0x248] ;  /* 0x00009200ff2d7b82 */ /* 0x000e300000000800 */
[----:B------:R-:W4:Y:S01]  /*0080*/  LDC.64 R42, c[0x0][0x210] ;  /* 0x00008400ff2a7b82 */ /* 0x000f220000000a00 */
[----:B--2---:R-:W-:Y:S01]  /*0090*/  UIMAD UR4, UR11, UR4, URZ ;  /* 0x000000040b0472a4 */ /* 0x004fe2000f8e023f */
[----:B-1----:R-:W-:Y:S01]  /*00a0*/  IMAD.SHL.U32 R15, R15, 0x20, RZ ;  /* 0x000000200f0f7824 */ /* 0x002fe200078e00ff */
[----:B---3--:R-:W-:-:S04]  /*00b0*/  SHF.R.U32.HI R0, RZ, 0x5, R46 ;  /* 0x00000005ff007819 */ /* 0x008fc8000001162e */
[----:B------:R-:W-:Y:S02]  /*00c0*/  LOP3.LUT R2, R15, 0x1f, R46, 0xf8, !PT ;  /* 0x0000001f0f027812 */ /* 0x000fe400078ef82e */
[----:B------:R-:W-:-:S03]  /*00d0*/  SGXT.U32 R0, R0, 0x3 ;  /* 0x000000030000781a */ /* 0x000fc60000000000 */
[----:B------:R-:W-:Y:S01]  /*00e0*/  IMAD R3, R2, UR5, RZ ;  /* 0x0000000502037c24 */ /* 0x000fe2000f8e02ff */
[----:B------:R-:W-:Y:S01]  /*00f0*/  USHF.R.S32.HI UR5, URZ, 0x1f, UR4 ;  /* 0x0000001f3f057899 */ /* 0x000fe20008011404 */
[----:B0-----:R-:W-:-:S03]  /*0100*/  IMAD R0, R0, R45, RZ ;  /* 0x0000002d00007224 */ /* 0x001fc600078e02ff */
[----:B----4-:R-:W-:Y:S01]  /*0110*/  IADD3 R17, P0, P1, R3, UR4, R42 ;  /* 0x0000000403117c10 */ /* 0x010fe2000f91e02a */
[----:B------:R-:W-:Y:S01]  /*0120*/  IMAD R5, R45, 0x8, R0 ;  /* 0x000000082d057824 */ /* 0x000fe200078e0200 */
[----:B------:R-:W-:-:S03]  /*0130*/  SHF.R.S32.HI R2, RZ, 0x1f, R3 ;  /* 0x0000001fff027819 */ /* 0x000fc60000011403 */
[----:B------:R-:W-:Y:S01]  /*0140*/  IMAD R7, R45, 0x8, R5 ;  /* 0x000000082d077824 */ /* 0x000fe200078e0205 */
[----:B------:R-:W-:Y:S02]  /*0150*/  IADD3.X R43, R2, UR5, R43, P0, P1 ;  /* 0x00000005022b7c10 */ /* 0x000fe400087e242b */
[CC--:B------:R-:W-:Y:S02]  /*0160*/  IADD3 R2, P0, R0.reuse, R17.reuse, RZ ;  /* 0x0000001100027210 */ /* 0x0c0fe40007f1e0ff */
[----:B------:R-:W-:Y:S02]  /*0170*/  IADD3 R4, P1, R5, R17, RZ ;  /* 0x0000001105047210 */ /* 0x000fe40007f3e0ff */
[----:B------:R-:W-:Y:S01]  /*0180*/  LEA.HI.X.SX32 R3, R0, R43, 0x1, P0 ;  /* 0x0000002b00037211 */ /* 0x000fe200000f0eff */
[----:B------:R-:W-:Y:S01]  /*0190*/  IMAD R0, R45, 0x8, R7 ;  /* 0x000000082d007824 */ /* 0x000fe200078e0207 */
[----:B------:R-:W-:Y:S02]  /*01a0*/  IADD3 R6, P0, R7, R17, RZ ;  /* 0x0000001107067210 */ /* 0x000fe40007f1e0ff */
[-C--:B------:R-:W-:Y:S01]  /*01b0*/  LEA.HI.X.SX32 R5, R5, R43.reuse, 0x1, P1 ;  /* 0x0000002b05057211 */ /* 0x080fe200008f0eff */
[----:B------:R0:W2:Y:S01]  /*01c0*/  LDG.E.U8 R18, desc[UR12][R2.64] ;  /* 0x0000000c02127981 */ /* 0x0000a2000c1e1100 */
[----:B------:R-:W-:Y:S01]  /*01d0*/  LEA.HI.X.SX32 R7, R7, R43, 0x1, P0 ;  /* 0x0000002b07077211 */ /* 0x000fe200000f0eff */
[C---:B------:R-:W-:Y:S01]  /*01e0*/  IMAD R11, R45.reuse, 0x8, R0 ;  /* 0x000000082d0b7824 */ /* 0x040fe200078e0200 */
[C---:B------:R-:W-:Y:S01]  /*01f0*/  IADD3 R8, P0, R0.reuse, R17, RZ ;  /* 0x0000001100087210 */ /* 0x040fe20007f1e0ff */
[----:B------:R1:W2:Y:S03]  /*0200*/  LDG.E.U8 R19, desc[UR12][R4.64] ;  /* 0x0000000c04137981 */ /* 0x0002a6000c1e1100 */
[----:B------:R-:W-:Y:S01]  /*0210*/  LEA.HI.X.SX32 R9, R0, R43, 0x1, P0 ;  /* 0x0000002b00097211 */ /* 0x000fe200000f0eff */
[----:B------:R-:W-:Y:S01]  /*0220*/  IMAD R0, R45, 0x8, R11 ;  /* 0x000000082d007824 */ /* 0x000fe200078e020b */
[----:B------:R-:W-:Y:S01]  /*0230*/  IADD3 R10, P0, R11, R17, RZ ;  /* 0x000000110b0a7210 */ /* 0x000fe20007f1e0ff */
[----:B------:R-:W3:Y:S02]  /*0240*/  LDG.E.U8 R20, desc[UR12][R6.64] ;  /* 0x0000000c06147981 */ /* 0x000ee4000c1e1100 */
[----:B------:R-:W-:Y:S01]  /*0250*/  IMAD R13, R45, 0x8, R0 ;  /* 0x000000082d0d7824 */ /* 0x000fe200078e0200 */
[----:B------:R-:W-:Y:S01]  /*0260*/  LEA.HI.X.SX32 R11, R11, R43, 0x1, P0 ;  /* 0x0000002b0b0b7211 */ /* 0x000fe200000f0eff */
[----:B------:R4:W3:Y:S01]  /*0270*/  LDG.E.U8 R21, desc[UR12][R8.64] ;  /* 0x0000000c08157981 */ /* 0x0008e2000c1e1100 */
[CC--:B0-----:R-:W-:Y:S01]  /*0280*/  IADD3 R2, P0, R0.reuse, R17.reuse, RZ ;  /* 0x0000001100027210 */ /* 0x0c1fe20007f1e0ff */
[----:B------:R-:W-:Y:S01]  /*0290*/  IMAD R14, R45, 0x8, R13 ;  /* 0x000000082d0e7824 */ /* 0x000fe200078e020d */
[----:B------:R-:W-:Y:S01]  /*02a0*/  IADD3 R12, P1, R13, R17, RZ ;  /* 0x000000110d0c7210 */ /* 0x000fe20007f3e0ff */
[----:B------:R0:W5:Y:S01]  /*02b0*/  LDG.E.U8 R22, desc[UR12][R10.64] ;  /* 0x0000000c0a167981 */ /* 0x000162000c1e1100 */
[----:B------:R-:W-:Y:S01]  /*02c0*/  LEA.HI.X.SX32 R3, R0, R43, 0x1, P0 ;  /* 0x0000002b00037211 */ /* 0x000fe200000f0eff */
[----:B------:R-:W-:Y:S01]  /*02d0*/  IMAD R0, R45, 0x8, R14 ;  /* 0x000000082d007824 */ /* 0x000fe200078e020e */
[----:B-1----:R-:W-:-:S02]  /*02e0*/  IADD3 R4, P0, R14, R17, RZ ;  /* 0x000000110e047210 */ /* 0x002fc40007f1e0ff */
[-C--:B------:R-:W-:Y:S01]  /*02f0*/  LEA.HI.X.SX32 R13, R13, R43.reuse, 0x1, P1 ;  /* 0x0000002b0d0d7211 */ /* 0x080fe200008f0eff */
[----:B------:R1:W5:Y:S01]  /*0300*/  LDG.E.U8 R23, desc[UR12][R2.64] ;  /* 0x0000000c02177981 */ /* 0x000362000c1e1100 */
[----:B------:R-:W-:Y:S01]  /*0310*/  LEA.HI.X.SX32 R5, R14, R43, 0x1, P0 ;  /* 0x0000002b0e057211 */ /* 0x000fe200000f0eff */
[C---:B----4-:R-:W-:Y:S01]  /*0320*/  IMAD R9, R45.reuse, 0x8, R0 ;  /* 0x000000082d097824 */ /* 0x050fe200078e0200 */
[C---:B------:R-:W-:Y:S01]  /*0330*/  IADD3 R6, P0, R0.reuse, R17, RZ ;  /* 0x0000001100067210 */ /* 0x040fe20007f1e0ff */
[----:B------:R4:W5:Y:S03]  /*0340*/  LDG.E.U8 R24, desc[UR12][R12.64] ;  /* 0x0000000c0c187981 */ /* 0x000966000c1e1100 */
[----:B------:R-:W-:Y:S01]  /*0350*/  LEA.HI.X.SX32 R7, R0, R43, 0x1, P0 ;  /* 0x0000002b00077211 */ /* 0x000fe200000f0eff */
[----:B------:R-:W-:Y:S01]  /*0360*/  IMAD R0, R45, 0x8, R9 ;  /* 0x000000082d007824 */ /* 0x000fe200078e0209 */
[-C--:B------:R-:W-:Y:S01]  /*0370*/  IADD3 R8, P0, R9, R17.reuse, RZ ;  /* 0x0000001109087210 */ /* 0x080fe20007f1e0ff */
[----:B------:R4:W5:Y:S02]  /*0380*/  LDG.E.U8 R25, desc[UR12][R4.64] ;  /* 0x0000000c04197981 */ /* 0x000964000c1e1100 */
[----:B------:R-:W-:Y:S01]  /*0390*/  IMAD R14, R45, 0x8, R0 ;  /* 0x000000082d0e7824 */ /* 0x000fe200078e0200 */
[----:B0-----:R-:W-:Y:S01]  /*03a0*/  IADD3 R10, P1, R0, R17, RZ ;  /* 0x00000011000a7210 */ /* 0x001fe20007f3e0ff */
[----:B------:R0:W5:Y:S01]  /*03b0*/  LDG.E.U8 R26, desc[UR12][R6.64] ;  /* 0x0000000c061a7981 */ /* 0x000162000c1e1100 */
[----:B------:R-:W-:-:S02]  /*03c0*/  LEA.HI.X.SX32 R9, R9, R43, 0x1, P0 ;  /* 0x0000002b09097211 */ /* 0x000fc400000f0eff */
[----:B------:R-:W-:Y:S01]  /*03d0*/  LEA.HI.X.SX32 R11, R0, R43, 0x1, P1 ;  /* 0x0000002b000b7211 */ /* 0x000fe200008f0eff */
[C---:B------:R-:W-:Y:S01]  /*03e0*/  IMAD R0, R45.reuse, 0x8, R14 ;  /* 0x000000082d007824 */ /* 0x040fe200078e020e */
[C---:B-1----:R-:W-:Y:S01]  /*03f0*/  IADD3 R2, P0, R14.reuse, R17, RZ ;  /* 0x000000110e027210 */ /* 0x042fe20007f1e0ff */
[----:B------:R1:W5:Y:S03]  /*0400*/  LDG.E.U8 R27, desc[UR12][R8.64] ;  /* 0x0000000c081b7981 */ /* 0x000366000c1e1100 */
[----:B------:R-:W-:Y:S01]  /*0410*/  LEA.HI.X.SX32 R3, R14, R43, 0x1, P0 ;  /* 0x0000002b0e037211 */ /* 0x000fe200000f0eff */
[C---:B----4-:R-:W-:Y:S01]  /*0420*/  IMAD R13, R45.reuse, 0x8, R0 ;  /* 0x000000082d0d7824 */ /* 0x050fe200078e0200 */
[C---:B------:R-:W-:Y:S01]  /*0430*/  IADD3 R4, P0, R0.reuse, R17, RZ ;  /* 0x0000001100047210 */ /* 0x040fe20007f1e0ff */
[----:B------:R4:W5:Y:S03]  /*0440*/  LDG.E.U8 R28, desc[UR12][R10.64] ;  /* 0x0000000c0a1c7981 */ /* 0x000966000c1e1100 */
[----:B------:R-:W-:Y:S01]  /*0450*/  LEA.HI.X.SX32 R5, R0, R43, 0x1, P0 ;  /* 0x0000002b00057211 */ /* 0x000fe200000f0eff */
[----:B------:R-:W-:Y:S01]  /*0460*/  IMAD R0, R45, 0x8, R13 ;  /* 0x000000082d007824 */ /* 0x000fe200078e020d */
[-C--:B0-----:R-:W-:Y:S01]  /*0470*/  IADD3 R6, P0, R13, R17.reuse, RZ ;  /* 0x000000110d067210 */ /* 0x081fe20007f1e0ff */
[----:B------:R0:W5:Y:S02]  /*0480*/  LDG.E.U8 R29, desc[UR12][R2.64] ;  /* 0x0000000c021d7981 */ /* 0x000164000c1e1100 */
[----:B------:R-:W-:Y:S01]  /*0490*/  IMAD R14, R45, 0x8, R0 ;  /* 0x000000082d0e7824 */ /* 0x000fe200078e0200 */
[----:B------:R-:W-:Y:S01]  /*04a0*/  IADD3 R12, P1, R0, R17, RZ ;  /* 0x00000011000c7210 */ /* 0x000fe20007f3e0ff */
        /* <DEDUP_REMOVED lines=8> */
[C---:B0-----:R-:W-:Y:S01]  /*0530*/  IADD3 R2, P0, R0.reuse, R17, RZ ;  /* 0x0000001100027210 */ /* 0x041fe20007f1e0ff */
[----:B------:R0:W4:Y:S03]  /*0540*/  LDG.E.U8 R32, desc[UR12][R12.64] ;  /* 0x0000000c0c207981 */ /* 0x000126000c1e1100 */
[----:B------:R-:W-:Y:S01]  /*0550*/  LEA.HI.X.SX32 R3, R0, R43, 0x1, P0 ;  /* 0x0000002b00037211 */ /* 0x000fe200000f0eff */
[----:B------:R-:W-:Y:S01]  /*0560*/  IMAD R0, R45, 0x8, R11 ;  /* 0x000000082d007824 */ /* 0x000fe200078e020b */
[-C--:B------:R-:W-:Y:S01]  /*0570*/  IADD3 R4, P0, R11, R17.reuse, RZ ;  /* 0x000000110b047210 */ /* 0x080fe20007f1e0ff */
[----:B------:R0:W4:Y:S02]  /*0580*/  LDG.E.U8 R33, desc[UR12][R8.64] ;  /* 0x0000000c08217981 */ /* 0x000124000c1e1100 */
[----:B------:R-:W-:Y:S01]  /*0590*/  IMAD R14, R45, 0x8, R0 ;  /* 0x000000082d0e7824 */ /* 0x000fe200078e0200 */
[----:B------:R-:W-:Y:S01]  /*05a0*/  IADD3 R10, P1, R0, R17, RZ ;  /* 0x00000011000a7210 */ /* 0x000fe20007f3e0ff */
[----:B------:R0:W4:Y:S01]  /*05b0*/  LDG.E.U8 R34, desc[UR12][R2.64] ;  /* 0x0000000c02227981 */ /* 0x000122000c1e1100 */
[----:B------:R-:W-:-:S02]  /*05c0*/  LEA.HI.X.SX32 R5, R11, R43, 0x1, P0 ;  /* 0x0000002b0b057211 */ /* 0x000fc400000f0eff */
[----:B------:R-:W-:Y:S01]  /*05d0*/  LEA.HI.X.SX32 R11, R0, R43, 0x1, P1 ;  /* 0x0000002b000b7211 */ /* 0x000fe200008f0eff */
[C---:B------:R-:W-:Y:S01]  /*05e0*/  IMAD R0, R45.reuse, 0x8, R14 ;  /* 0x000000082d007824 */ /* 0x040fe200078e020e */
[C---:B-1----:R-:W-:Y:S01]  /*05f0*/  IADD3 R6, P0, R14.reuse, R17, RZ ;  /* 0x000000110e067210 */ /* 0x042fe20007f1e0ff */
[----:B------:R1:W4:Y:S03]  /*0600*/  LDG.E.U8 R35, desc[UR12][R4.64] ;  /* 0x0000000c04237981 */ /* 0x000326000c1e1100 */
[----:B------:R-:W-:Y:S01]  /*0610*/  LEA.HI.X.SX32 R7, R14, R43, 0x1, P0 ;  /* 0x0000002b0e077211 */ /* 0x000fe200000f0eff */
[C---:B0-----:R-:W-:Y:S01]  /*0620*/  IMAD R13, R45.reuse, 0x8, R0 ;  /* 0x000000082d0d7824 */ /* 0x041fe200078e0200 */
[C---:B------:R-:W-:Y:S01]  /*0630*/  IADD3 R8, P0, R0.reuse, R17, RZ ;  /* 0x0000001100087210 */ /* 0x040fe20007f1e0ff */
        /* <DEDUP_REMOVED lines=27> */
[C---:B-1----:R-:W-:Y:S02]  /*07f0*/  IADD3 R2, P0, R14.reuse, R17, RZ ;  /* 0x000000110e027210 */ /* 0x042fe40007f1e0ff */
[----:B------:R1:W4:Y:S01]  /*0800*/  LDG.E.U8 R9, desc[UR12][R8.64] ;  /* 0x0000000c08097981 */ /* 0x000322000c1e1100 */
[C---:B0-----:R-:W-:Y:S01]  /*0810*/  IMAD R13, R45.reuse, 0x8, R0 ;  /* 0x000000082d0d7824 */ /* 0x041fe200078e0200 */
[----:B------:R-:W-:Y:S02]  /*0820*/  LEA.HI.X.SX32 R3, R14, R43, 0x1, P0 ;  /* 0x0000002b0e037211 */ /* 0x000fe400000f0eff */
[C---:B------:R-:W-:Y:S01]  /*0830*/  IADD3 R4, P0, R0.reuse, R17, RZ ;  /* 0x0000001100047210 */ /* 0x040fe20007f1e0ff */
[C---:B------:R-:W-:Y:S01]  /*0840*/  IMAD R14, R45.reuse, 0x8, R13 ;  /* 0x000000082d0e7824 */ /* 0x040fe200078e020d */
[----:B------:R-:W4:Y:S02]  /*0850*/  LDG.E.U8 R10, desc[UR12][R10.64] ;  /* 0x0000000c0a0a7981 */ /* 0x000f24000c1e1100 */
[----:B------:R-:W-:Y:S01]  /*0860*/  LEA.HI.X.SX32 R5, R0, R43, 0x1, P0 ;  /* 0x0000002b00057211 */ /* 0x000fe200000f0eff */
[----:B------:R-:W-:Y:S01]  /*0870*/  IMAD R0, R45, 0x8, R14 ;  /* 0x000000082d007824 */ /* 0x000fe200078e020e */
[-C--:B------:R-:W-:Y:S01]  /*0880*/  IADD3 R6, P0, R13, R17.reuse, RZ ;  /* 0x000000110d067210 */ /* 0x080fe20007f1e0ff */
[----:B------:R-:W4:Y:S01]  /*0890*/  LDG.E.U8 R3, desc[UR12][R2.64] ;  /* 0x0000000c02037981 */ /* 0x000f22000c1e1100 */
[----:B------:R-:W-:-:S02]  /*08a0*/  IADD3 R12, P1, R14, R17, RZ ;  /* 0x000000110e0c7210 */ /* 0x000fc40007f3e0ff */
[----:B------:R-:W-:Y:S01]  /*08b0*/  LEA.HI.X.SX32 R7, R13, R43, 0x1, P0 ;  /* 0x0000002b0d077211 */ /* 0x000fe200000f0eff */
[----:B------:R0:W4:Y:S01]  /*08c0*/  LDG.E.U8 R4, desc[UR12][R4.64] ;  /* 0x0000000c04047981 */ /* 0x000122000c1e1100 */
[----:B------:R-:W-:Y:S02]  /*08d0*/  IADD3 R16, P0, R0, R17, RZ ;  /* 0x0000001100107210 */ /* 0x000fe40007f1e0ff */
[-C--:B------:R-:W-:Y:S02]  /*08e0*/  LEA.HI.X.SX32 R13, R14, R43.reuse, 0x1, P1 ;  /* 0x0000002b0e0d7211 */ /* 0x080fe400008f0eff */
[----:B------:R-:W-:Y:S01]  /*08f0*/  LEA.HI.X.SX32 R17, R0, R43, 0x1, P0 ;  /* 0x0000002b00117211 */ /* 0x000fe200000f0eff */
[----:B------:R5:W4:Y:S04]  /*0900*/  LDG.E.U8 R7, desc[UR12][R6.64] ;  /* 0x0000000c06077981 */ /* 0x000b28000c1e1100 */
[----:B------:R-:W4:Y:S04]  /*0910*/  LDG.E.U8 R12, desc[UR12][R12.64] ;  /* 0x0000000c0c0c7981 */ /* 0x000f28000c1e1100 */
[----:B------:R-:W4:Y:S01]  /*0920*/  LDG.E.U8 R17, desc[UR12][R16.64] ;  /* 0x0000000c10117981 */ /* 0x000f22000c1e1100 */
[----:B------:R-:W0:Y:S01]  /*0930*/  S2UR UR7, SR_CgaCtaId ;  /* 0x00000000000779c3 */ /* 0x000e220000008800 */
[----:B------:R-:W-:-:S02]  /*0940*/  LOP3.LUT R0, R46, 0xc0, RZ, 0xc0, !PT ;  /* 0x000000c02e007812 */ /* 0x000fc400078ec0ff */
[----:B-1----:R-:W-:Y:S01]  /*0950*/  LOP3.LUT R8, R46, 0xff, RZ, 0xc0, !PT ;  /* 0x000000ff2e087812 */ /* 0x002fe200078ec0ff */
[----:B------:R-:W-:Y:S01]  /*0960*/  UMOV UR4, 0x400 ;  /* 0x0000040000047882 */ /* 0x000fe20000000000 */
[----:B0-----:R-:W-:-:S03]  /*0970*/  SHF.R.U32.HI R5, RZ, 0x2, R0 ;  /* 0x00000002ff057819 */ /* 0x001fc60000011600 */
[----:B------:R-:W-:-:S05]  /*0980*/  IMAD.SHL.U32 R0, R8, 0x2, RZ ;  /* 0x0000000208007824 */ /* 0x000fca00078e00ff */
[----:B------:R-:W-:Y:S01]  /*0990*/  LOP3.LUT R5, R0, R5, RZ, 0x3c, !PT ;  /* 0x0000000500057212 */ /* 0x000fe200078e3cff */
[----:B------:R-:W-:Y:S01]  /*09a0*/  VIADD R47, R15, 0x20 ;  /* 0x000000200f2f7836 */ /* 0x000fe20000000000 */
[----:B------:R-:W-:-:S04]  /*09b0*/  ULEA UR7, UR7, UR4, 0x18 ;  /* 0x0000000407077291 */ /* 0x000fc8000f8ec03f */
[----:B------:R-:W-:Y:S01]  /*09c0*/  ISETP.GE.AND P0, PT, R47, 0x1, PT ;  /* 0x000000012f00780c */ /* 0x000fe20003f06270 */
[----:B------:R-:W-:Y:S01]  /*09d0*/  IMAD.MOV.U32 R43, RZ, RZ, -0x800000 ;  /* 0xff800000ff2b7424 */ /* 0x000fe200078e00ff */
[----:B------:R-:W-:Y:S01]  /*09e0*/  CS2R R60, SRZ ;  /* 0x00000000003c7805 */ /* 0x000fe2000001ff00 */
[----:B------:R-:W-:Y:S01]  /*09f0*/  IMAD.MOV.U32 R44, RZ, RZ, -0x800000 ;  /* 0xff800000ff2c7424 */ /* 0x000fe200078e00ff */
[----:B------:R-:W-:Y:S01]  /*0a00*/  CS2R R62, SRZ ;  /* 0x00000000003e7805 */ /* 0x000fe2000001ff00 */
[----:B------:R-:W-:Y:S01]  /*0a10*/  IMAD.MOV.U32 R45, RZ, RZ, -0x800000 ;  /* 0xff800000ff2d7424 */ /* 0x000fe200078e00ff */
[----:B------:R-:W-:Y:S02]  /*0a20*/  CS2R R64, SRZ ;  /* 0x0000000000407805 */ /* 0x000fe4000001ff00 */
[----:B------:R-:W-:Y:S02]  /*0a30*/  CS2R R66, SRZ ;  /* 0x0000000000427805 */ /* 0x000fe4000001ff00 */
[----:B------:R-:W-:-:S02]  /*0a40*/  CS2R R68, SRZ ;  /* 0x0000000000447805 */ /* 0x000fc4000001ff00 */
[----:B------:R-:W-:Y:S02]  /*0a50*/  CS2R R70, SRZ ;  /* 0x0000000000467805 */ /* 0x000fe4000001ff00 */
[----:B------:R-:W-:Y:S02]  /*0a60*/  CS2R R72, SRZ ;  /* 0x0000000000487805 */ /* 0x000fe4000001ff00 */
[----:B------:R-:W-:Y:S02]  /*0a70*/  CS2R R74, SRZ ;  /* 0x00000000004a7805 */ /* 0x000fe4000001ff00 */
[----:B------:R-:W-:Y:S02]  /*0a80*/  CS2R R76, SRZ ;  /* 0x00000000004c7805 */ /* 0x000fe4000001ff00 */
[----:B------:R-:W-:Y:S02]  /*0a90*/  CS2R R78, SRZ ;  /* 0x00000000004e7805 */ /* 0x000fe4000001ff00 */
[----:B------:R-:W-:-:S02]  /*0aa0*/  CS2R R80, SRZ ;  /* 0x0000000000507805 */ /* 0x000fc4000001ff00 */
[----:B------:R-:W-:Y:S02]  /*0ab0*/  CS2R R82, SRZ ;  /* 0x0000000000527805 */ /* 0x000fe4000001ff00 */
[----:B------:R-:W-:Y:S02]  /*0ac0*/  CS2R R84, SRZ ;  /* 0x0000000000547805 */ /* 0x000fe4000001ff00 */
[----:B------:R-:W-:Y:S02]  /*0ad0*/  CS2R R86, SRZ ;  /* 0x0000000000567805 */ /* 0x000fe4000001ff00 */
[----:B------:R-:W-:Y:S02]  /*0ae0*/  CS2R R88, SRZ ;  /* 0x0000000000587805 */ /* 0x000fe4000001ff00 */
[----:B------:R-:W-:Y:S01]  /*0af0*/  CS2R R90, SRZ ;  /* 0x00000000005a7805 */ /* 0x000fe2000001ff00 */
[----:B--2---:R-:W-:-:S05]  /*0b00*/  IMAD R18, R19, 0x100, R18 ;  /* 0x0000010013127824 */ /* 0x004fca00078e0212 */
[----:B------:R-:W-:Y:S01]  /*0b10*/  F2FP.F16.E4M3.UNPACK_B R18, R18 ;  /* 0x00000012ff12723e */ /* 0x000fe200020006ff */
[----:B---3--:R-:W-:-:S03]  /*0b20*/  IMAD R20, R21, 0x100, R20 ;  /* 0x0000010015147824 */ /* 0x008fc600078e0214 */
[----:B------:R-:W-:Y:S02]  /*0b30*/  PRMT R0, R18, 0x7632, R0 ;  /* 0x0000763212007816 */ /* 0x000fe40000000000 */
[----:B------:R-:W-:Y:S01]  /*0b40*/  F2FP.F16.E4M3.UNPACK_B R20, R20 ;  /* 0x00000014ff14723e */ /* 0x000fe200020006ff */
[----:B-----5:R-:W-:-:S03]  /*0b50*/  IMAD R22, R23, 0x100, R22 ;  /* 0x0000010017167824 */ /* 0x020fc600078e0216 */
[----:B------:R-:W-:Y:S02]  /*0b60*/  PRMT R2, R20, 0x7632, R2 ;  /* 0x0000763214027816 */ /* 0x000fe40000000002 */
[----:B------:R-:W-:-:S04]  /*0b70*/  F2FP.F16.E4M3.UNPACK_B R22, R22 ;  /* 0x00000016ff16723e */ /* 0x000fc800020006ff */
[----:B------:R-:W-:Y:S01]  /*0b80*/  PRMT R6, R22, 0x7632, R6 ;  /* 0x0000763216067816 */ /* 0x000fe20000000006 */
[----:B------:R0:W-:Y:S01]  /*0b90*/  STS.U16 [R5+UR7+0x200], R0 ;  /* 0x0002000005007988 */ /* 0x0001e20008000407 */
[----:B------:R-:W-:-:S03]  /*0ba0*/  IMAD R26, R27, 0x100, R26 ;  /* 0x000001001b1a7824 */ /* 0x000fc600078e021a */
[----:B------:R1:W-:Y:S02]  /*0bb0*/  STS.U16 [R5+UR7+0x600], R2 ;  /* 0x0006000205007988 */ /* 0x0003e40008000407 */
[----:B------:R-:W-:Y:S01]  /*0bc0*/  F2FP.F16.E4M3.UNPACK_B R26, R26 ;  /* 0x0000001aff1a723e */ /* 0x000fe200020006ff */
[----:B------:R-:W-:Y:S01]  /*0bd0*/  IMAD R28, R29, 0x100, R28 ;  /* 0x000001001d1c7824 */ /* 0x000fe200078e021c */
[----:B------:R2:W-:Y:S04]  /*0be0*/  STS.U16 [R5+UR7+0xa00], R6 ;  /* 0x000a000605007988 */ /* 0x0005e80008000407 */
[----:B------:R-:W-:Y:S01]  /*0bf0*/  F2FP.F16.E4M3.UNPACK_B R28, R28 ;  /* 0x0000001cff1c723e */ /* 0x000fe200020006ff */
[----:B------:R-:W-:Y:S01]  /*0c00*/  IMAD R30, R31, 0x100, R30 ;  /* 0x000001001f1e7824 */ /* 0x000fe200078e021e */
[----:B0-----:R-:W-:-:S04]  /*0c10*/  PRMT R0, R26, 0x7632, R0 ;  /* 0x000076321a007816 */ /* 0x001fc80000000000 */
[----:B------:R-:W-:Y:S02]  /*0c20*/  F2FP.F16.E4M3.UNPACK_B R30, R30 ;  /* 0x0000001eff1e723e */ /* 0x000fe400020006ff */
[----:B-1----:R-:W-:Y:S02]  /*0c30*/  PRMT R2, R28, 0x7632, R2 ;  /* 0x000076321c027816 */ /* 0x002fe40000000002 */
[----:B--2---:R-:W-:Y:S01]  /*0c40*/  PRMT R6, R30, 0x7632, R6 ;  /* 0x000076321e067816 */ /* 0x004fe20000000006 */
[----:B----4-:R-:W-:Y:S02]  /*0c50*/  IMAD R32, R33, 0x100, R32 ;  /* 0x0000010021207824 */ /* 0x010fe400078e0220 */
[----:B------:R-:W-:-:S03]  /*0c60*/  IMAD R24, R25, 0x100, R24 ;  /* 0x0000010019187824 */ /* 0x000fc600078e0218 */
[----:B------:R-:W-:Y:S01]  /*0c70*/  F2FP.F16.E4M3.UNPACK_B R32, R32 ;  /* 0x00000020ff20723e */ /* 0x000fe200020006ff */
[----:B------:R-:W-:Y:S01]  /*0c80*/  IMAD R34, R35, 0x100, R34 ;  /* 0x0000010023227824 */ /* 0x000fe200078e0222 */
[----:B------:R0:W-:Y:S04]  /*0c90*/  STS.U16 [R5+UR7+0x1200], R0 ;  /* 0x0012000005007988 */ /* 0x0001e80008000407 */
[----:B------:R-:W-:Y:S01]  /*0ca0*/  F2FP.F16.E4M3.UNPACK_B R34, R34 ;  /* 0x00000022ff22723e */ /* 0x000fe200020006ff */
[----:B------:R-:W-:Y:S01]  /*0cb0*/  IMAD R36, R37, 0x100, R36 ;  /* 0x0000010025247824 */ /* 0x000fe200078e0224 */
[----:B------:R1:W-:Y:S04]  /*0cc0*/  STS.U16 [R5+UR7+0x1600], R2 ;  /* 0x0016000205007988 */ /* 0x0003e80008000407 */
[----:B------:R-:W-:Y:S01]  /*0cd0*/  F2FP.F16.E4M3.UNPACK_B R36, R36 ;  /* 0x00000024ff24723e */ /* 0x000fe200020006ff */
[----:B------:R2:W-:Y:S01]  /*0ce0*/  STS.U16 [R5+UR7+0x1a00], R6 ;  /* 0x001a000605007988 */ /* 0x0005e20008000407 */
[----:B0-----:R-:W-:Y:S01]  /*0cf0*/  PRMT R0, R32, 0x7632, R0 ;  /* 0x0000763220007816 */ /* 0x001fe20000000000 */
[----:B------:R-:W-:Y:S01]  /*0d00*/  IMAD R38, R39, 0x100, R38 ;  /* 0x0000010027267824 */ /* 0x000fe200078e0226 */
[----:B-1----:R-:W-:Y:S01]  /*0d10*/  PRMT R2, R34, 0x7632, R2 ;  /* 0x0000763222027816 */ /* 0x002fe20000000002 */
[----:B------:R-:W-:Y:S01]  /*0d20*/  IMAD R40, R41, 0x100, R40 ;  /* 0x0000010029287824 */ /* 0x000fe200078e0228 */
[----:B--2---:R-:W-:-:S04]  /*0d30*/  PRMT R6, R36, 0x7632, R6 ;  /* 0x0000763224067816 */ /* 0x004fc80000000006 */
[----:B------:R-:W-:Y:S01]  /*0d40*/  F2FP.F16.E4M3.UNPACK_B R40, R40 ;  /* 0x00000028ff28723e */ /* 0x000fe200020006ff */
[----:B------:R-:W-:Y:S01]  /*0d50*/  IMAD R9, R9, 0x100, R42 ;  /* 0x0000010009097824 */ /* 0x000fe200078e022a */
[----:B------:R-:W-:Y:S02]  /*0d60*/  F2FP.F16.E4M3.UNPACK_B R24, R24 ;  /* 0x00000018ff18723e */ /* 0x000fe400020006ff */
[----:B------:R-:W-:Y:S02]  /*0d70*/  F2FP.F16.E4M3.UNPACK_B R38, R38 ;  /* 0x00000026ff26723e */ /* 0x000fe400020006ff */
[----:B------:R-:W-:Y:S01]  /*0d80*/  F2FP.F16.E4M3.UNPACK_B R9, R9 ;  /* 0x00000009ff09723e */ /* 0x000fe200020006ff */
[--C-:B------:R-:W-:Y:S01]  /*0d90*/  IMAD R3, R3, 0x100, R10.reuse ;  /* 0x0000010003037824 */ /* 0x100fe200078e020a */
[----:B------:R-:W-:Y:S01]  /*0da0*/  PRMT R10, R40, 0x7632, R10 ;  /* 0x00007632280a7816 */ /* 0x000fe2000000000a */
[----:B------:R0:W-:Y:S03]  /*0db0*/  STS.U16 [R5+UR7+0x1e00], R0 ;  /* 0x001e000005007988 */ /* 0x0001e60008000407 */
[----:B------:R-:W-:Y:S01]  /*0dc0*/  F2FP.F16.E4M3.UNPACK_B R3, R3 ;  /* 0x00000003ff03723e */ /* 0x000fe200020006ff */
[----:B------:R-:W-:-:S02]  /*0dd0*/  IMAD R4, R7, 0x100, R4 ;  /* 0x0000010007047824 */ /* 0x000fc400078e0204 */
[----:B------:R-:W-:-:S03]  /*0de0*/  IMAD R12, R17, 0x100, R12 ;  /* 0x00000100110c7824 */ /* 0x000fc600078e020c */
[----:B------:R-:W-:Y:S01]  /*0df0*/  F2FP.F16.E4M3.UNPACK_B R4, R4 ;  /* 0x00000004ff04723e */ /* 0x000fe200020006ff */
[----:B------:R1:W-:Y:S01]  /*0e00*/  STS.U16 [R5+UR7+0x2200], R2 ;  /* 0x0022000205007988 */ /* 0x0003e20008000407 */
[----:B------:R-:W-:-:S03]  /*0e10*/  F2FP.F16.E4M3.UNPACK_B R12, R12 ;  /* 0x0000000cff0c723e */ /* 0x000fc600020006ff */
[----:B------:R2:W-:Y:S01]  /*0e20*/  STS.U16 [R5+UR7+0x2600], R6 ;  /* 0x0026000605007988 */ /* 0x0005e20008000407 */
[----:B------:R-:W-:Y:S02]  /*0e30*/  PRMT R11, R24, 0x7632, R11 ;  /* 0x00007632180b7816 */ /* 0x000fe4000000000b */
[----:B0-----:R-:W-:Y:S01]  /*0e40*/  PRMT R0, R38, 0x7632, R0 ;  /* 0x0000763226007816 */ /* 0x001fe20000000000 */
[----:B------:R0:W-:Y:S01]  /*0e50*/  STS.U16 [R5+UR7+0x2e00], R10 ;  /* 0x002e000a05007988 */ /* 0x0001e20008000407 */
[----:B------:R-:W-:Y:S02]  /*0e60*/  PRMT R7, R4, 0x7632, R7 ;  /* 0x0000763204077816 */ /* 0x000fe40000000007 */
[----:B-1----:R-:W-:Y:S02]  /*0e70*/  PRMT R2, R9, 0x7632, R2 ;  /* 0x0000763209027816 */ /* 0x002fe40000000002 */
[----:B--2---:R-:W-:Y:S02]  /*0e80*/  PRMT R6, R3, 0x7632, R6 ;  /* 0x0000763203067816 */ /* 0x004fe40000000006 */
[----:B0-----:R-:W-:Y:S01]  /*0e90*/  PRMT R10, R12, 0x7632, R10 ;  /* 0x000076320c0a7816 */ /* 0x001fe2000000000a */
[----:B------:R-:W-:Y:S01]  /*0ea0*/  STS.U16 [R5+UR7], R18 ;  /* 0x0000001205007988 */ /* 0x000fe20008000407 */
[----:B------:R-:W-:-:S03]  /*0eb0*/  IMAD.MOV.U32 R42, RZ, RZ, -0x800000 ;  /* 0xff800000ff2a7424 */ /* 0x000fc600078e00ff */
[----:B------:R-:W-:Y:S04]  /*0ec0*/  STS.U16 [R5+UR7+0x400], R20 ;  /* 0x0004001405007988 */ /* 0x000fe80008000407 */
        /* <DEDUP_REMOVED lines=8> */
[----:B------:R0:W-:Y:S04]  /*0f50*/  STS.U16 [R5+UR7+0x2400], R36 ;  /* 0x0024002405007988 */ /* 0x0001e80008000407 */
[----:B------:R-:W-:Y:S04]  /*0f60*/  STS.U16 [R5+UR7+0x2800], R38 ;  /* 0x0028002605007988 */ /* 0x000fe80008000407 */
[----:B------:R1:W-:Y:S01]  /*0f70*/  STS.U16 [R5+UR7+0x2a00], R0 ;  /* 0x002a000005007988 */ /* 0x0003e20008000407 */
[----:B0-----:R-:W-:-:S03]  /*0f80*/  LOP3.LUT R36, R46, 0x3, RZ, 0xc0, !PT ;  /* 0x000000032e247812 */ /* 0x001fc600078ec0ff */
[----:B------:R-:W-:Y:S04]  /*0f90*/  STS.U16 [R5+UR7+0x2c00], R40 ;  /* 0x002c002805007988 */ /* 0x000fe80008000407 */
[----:B------:R0:W-:Y:S01]  /*0fa0*/  STS.U16 [R5+UR7+0x3000], R9 ;  /* 0x0030000905007988 */ /* 0x0001e20008000407 */
[----:B-1----:R-:W-:-:S03]  /*0fb0*/  IMAD.MOV.U32 R0, RZ, RZ, 0x3f800000 ;  /* 0x3f800000ff007424 */ /* 0x002fc600078e00ff */
[----:B------:R1:W-:Y:S04]  /*0fc0*/  STS.U16 [R5+UR7+0x3200], R2 ;  /* 0x0032000205007988 */ /* 0x0003e80008000407 */
[----:B------:R2:W-:Y:S01]  /*0fd0*/  STS.U16 [R5+UR7+0x3400], R3 ;  /* 0x0034000305007988 */ /* 0x0005e20008000407 */
[----:B0-----:R-:W-:-:S03]  /*0fe0*/  LOP3.LUT R9, R46, 0x1c, RZ, 0xc0, !PT ;  /* 0x0000001c2e097812 */ /* 0x001fc600078ec0ff */
[----:B------:R-:W-:Y:S01]  /*0ff0*/  STS.U16 [R5+UR7+0x3600], R6 ;  /* 0x0036000605007988 */ /* 0x000fe20008000407 */
[----:B-1----:R-:W-:-:S03]  /*1000*/  IMAD.MOV.U32 R2, RZ, RZ, 0x3f800000 ;  /* 0x3f800000ff027424 */ /* 0x002fc600078e00ff */
[----:B------:R0:W-:Y:S01]  /*1010*/  STS.U16 [R5+UR7+0x3800], R4 ;  /* 0x0038000405007988 */ /* 0x0001e20008000407 */
[----:B--2---:R-:W-:-:S03]  /*1020*/  IMAD.MOV.U32 R3, RZ, RZ, 0x3f800000 ;  /* 0x3f800000ff037424 */ /* 0x004fc600078e00ff */
[----:B------:R-:W-:Y:S04]  /*1030*/  STS.U16 [R5+UR7+0x3a00], R7 ;  /* 0x003a000705007988 */ /* 0x000fe80008000407 */
[----:B------:R-:W-:Y:S01]  /*1040*/  STS.U16 [R5+UR7+0x3c00], R12 ;  /* 0x003c000c05007988 */ /* 0x000fe20008000407 */
[----:B0-----:R-:W-:-:S03]  /*1050*/  IMAD.MOV.U32 R4, RZ, RZ, 0x3f800000 ;  /* 0x3f800000ff047424 */ /* 0x001fc600078e00ff */
[----:B------:R0:W-:Y:S02]  /*1060*/  STS.U16 [R5+UR7+0x3e00], R10 ;  /* 0x003e000a05007988 */ /* 0x0001e40008000407 */
[----:B0-----:R-:W-:Y:S01]  /*1070*/  LOP3.LUT R5, R46, 0x3f, RZ, 0xc0, !PT ;  /* 0x0000003f2e057812 */ /* 0x001fe200078ec0ff */
[----:B------:R-:W-:Y:S06]  /*1080*/  @!P0 BRA `(.L_x_0) ;  /* 0x0000007400f48947 */ /* 0x000fec0003800000 */
[----:B------:R-:W0:Y:S01]  /*1090*/  LDC R37, c[0x0][0x268] ;  /* 0x00009a00ff257b82 */ /* 0x000e220000000800 */
[----:B------:R-:W-:Y:S01]  /*10a0*/  SHF.R.U32.HI R0, RZ, 0x6, R46 ;  /* 0x00000006ff007819 */ /* 0x000fe2000001162e */
[----:B------:R-:W-:Y:S01]  /*10b0*/  ULDC.64 UR4, c[0x0][0x260] ;  /* 0x0000980000047ab9 */ /* 0x000fe20000000a00 */
[----:B------:R-:W-:Y:S01]  /*10c0*/  ULDC.64 UR8, c[0x0][0x218] ;  /* 0x0000860000087ab9 */ /* 0x000fe20000000a00 */
[----:B------:R-:W-:Y:S01]  /*10d0*/  IMAD R7, R5, UR5, RZ ;  /* 0x0000000505077c24 */ /* 0x000fe2000f8e02ff */
[----:B------:R-:W-:Y:S01]  /*10e0*/  SGXT.U32 R0, R0, 0x2 ;  /* 0x000000020000781a */ /* 0x000fe20000000000 */
[----:B------:R-:W-:Y:S01]  /*10f0*/  ULDC UR5, c[0x0][0x258] ;  /* 0x0000960000057ab9 */ /* 0x000fe20000000800 */
[----:B------:R-:W-:Y:S01]  /*1100*/  UIMAD UR4, UR11, UR4, URZ ;  /* 0x000000040b0472a4 */ /* 0x000fe2000f8e023f */
[----:B------:R-:W1:Y:S01]  /*1110*/  LDC.64 R2, c[0x0][0x250] ;  /* 0x00009400ff027b82 */ /* 0x000e620000000a00 */
[----:B------:R-:W-:Y:S01]  /*1120*/  IMAD R5, R8, UR5, RZ ;  /* 0x0000000508057c24 */ /* 0x000fe2000f8e02ff */
[----:B------:R-:W-:Y:S01]  /*1130*/  SHF.R.S32.HI R32, RZ, 0x1f, R7 ;  /* 0x0000001fff207819 */ /* 0x000fe20000011407 */
[----:B------:R-:W-:Y:S01]  /*1140*/  USHF.R.S32.HI UR5, URZ, 0x1f, UR4 ;  /* 0x0000001f3f057899 */ /* 0x000fe20008011404 */
[----:B------:R-:W-:-:S02]  /*1150*/  ISETP.NE.U32.AND P0, PT, R36, RZ, PT ;  /* 0x000000ff2400720c */ /* 0x000fc40003f05070 */
[----:B------:R-:W-:Y:S02]  /*1160*/  CS2R R60, SRZ ;  /* 0x00000000003c7805 */ /* 0x000fe4000001ff00 */
[----:B------:R-:W-:Y:S02]  /*1170*/  SHF.R.S32.HI R31, RZ, 0x1f, R5 ;  /* 0x0000001fff1f7819 */ /* 0x000fe40000011405 */
[----:B------:R-:W-:Y:S01]  /*1180*/  CS2R R62, SRZ ;  /* 0x00000000003e7805 */ /* 0x000fe2000001ff00 */
[----:B------:R-:W2:Y:S01]  /*1190*/  LDC.64 R34, c[0x0][0x220] ;  /* 0x00008800ff227b82 */ /* 0x000ea20000000a00 */
[----:B------:R-:W-:Y:S02]  /*11a0*/  SHF.R.U32.HI R41, RZ, 0x3, R8 ;  /* 0x00000003ff297819 */ /* 0x000fe40000011608 */
[----:B------:R-:W-:Y:S02]  /*11b0*/  CS2R R64, SRZ ;  /* 0x0000000000407805 */ /* 0x000fe4000001ff00 */
[----:B------:R-:W-:-:S02]  /*11c0*/  CS2R R66, SRZ ;  /* 0x0000000000427805 */ /* 0x000fc4000001ff00 */
[----:B------:R-:W-:Y:S02]  /*11d0*/  CS2R R68, SRZ ;  /* 0x0000000000447805 */ /* 0x000fe4000001ff00 */
[----:B------:R-:W-:Y:S02]  /*11e0*/  LOP3.LUT R41, R41, 0x1c, RZ, 0xc0, !PT ;  /* 0x0000001c29297812 */ /* 0x000fe400078ec0ff */
[----:B------:R-:W-:Y:S02]  /*11f0*/  CS2R R70, SRZ ;  /* 0x0000000000467805 */ /* 0x000fe4000001ff00 */
[----:B------:R-:W-:Y:S01]  /*1200*/  CS2R R72, SRZ ;  /* 0x0000000000487805 */ /* 0x000fe2000001ff00 */
[----:B0-----:R-:W-:Y:S01]  /*1210*/  IMAD R0, R0, R37, RZ ;  /* 0x0000002500007224 */ /* 0x001fe200078e02ff */
[----:B------:R-:W-:Y:S02]  /*1220*/  CS2R R74, SRZ ;  /* 0x00000000004a7805 */ /* 0x000fe4000001ff00 */
[----:B------:R-:W-:-:S02]  /*1230*/  CS2R R76, SRZ ;  /* 0x00000000004c7805 */ /* 0x000fc4000001ff00 */
[----:B------:R-:W-:Y:S01]  /*1240*/  CS2R R78, SRZ ;  /* 0x00000000004e7805 */ /* 0x000fe2000001ff00 */
[C---:B------:R-:W-:Y:S01]  /*1250*/  IMAD R4, R37.reuse, 0x4, R0 ;  /* 0x0000000425047824 */ /* 0x040fe200078e0200 */
[----:B------:R-:W-:Y:S02]  /*1260*/  CS2R R80, SRZ ;  /* 0x0000000000507805 */ /* 0x000fe4000001ff00 */
[----:B------:R-:W-:Y:S02]  /*1270*/  CS2R R82, SRZ ;  /* 0x0000000000527805 */ /* 0x000fe4000001ff00 */
[----:B------:R-:W-:Y:S01]  /*1280*/  CS2R R84, SRZ ;  /* 0x0000000000547805 */ /* 0x000fe2000001ff00 */
[----:B-1----:R-:W-:Y:S01]  /*1290*/  IMAD R2, R2, UR11, RZ ;  /* 0x0000000b02027c24 */ /* 0x002fe2000f8e02ff */
[----:B------:R-:W-:Y:S01]  /*12a0*/  CS2R R86, SRZ ;  /* 0x0000000000567805 */ /* 0x000fe2000001ff00 */
[----:B------:R-:W-:Y:S01]  /*12b0*/  IMAD R10, R37, 0x4, R4 ;  /* 0x00000004250a7824 */ /* 0x000fe200078e0204 */
[----:B------:R-:W-:Y:S01]  /*12c0*/  CS2R R88, SRZ ;  /* 0x0000000000587805 */ /* 0x000fe2000001ff00 */
[----:B------:R-:W-:Y:S01]  /*12d0*/  IMAD R38, R3, 0xd, RZ ;  /* 0x0000000d03267824 */ /* 0x000fe200078e02ff */
[----:B------:R-:W-:Y:S01]  /*12e0*/  IADD3 R5, P1, P2, R5, UR8, R2 ;  /* 0x0000000805057c10 */ /* 0x000fe2000fa3e002 */
[----:B------:R-:W-:Y:S01]  /*12f0*/  IMAD R11, R37, 0x4, R10 ;  /* 0x00000004250b7824 */ /* 0x000fe200078e020a */
[----:B------:R-:W-:Y:S01]  /*1300*/  SHF.R.S32.HI R6, RZ, 0x1f, R2 ;  /* 0x0000001fff067819 */ /* 0x000fe20000011402 */
[----:B------:R-:W-:Y:S01]  /*1310*/  IMAD R138, R3, 0x12, RZ ;  /* 0x00000012038a7824 */ /* 0x000fe200078e02ff */
[----:B--2---:R-:W-:Y:S01]  /*1320*/  IADD3 R33, P3, P4, R7, UR4, R34 ;  /* 0x0000000407217c10 */ /* 0x004fe2000fc7e022 */
[----:B------:R-:W-:Y:S01]  /*1330*/  IMAD R12, R37, 0x4, R11 ;  /* 0x00000004250c7824 */ /* 0x000fe200078e020b */
[----:B------:R-:W-:Y:S01]  /*1340*/  IADD3.X R6, R31, UR9, R6, P1, P2 ;  /* 0x000000091f067c10 */ /* 0x000fe20008fe4406 */
[----:B------:R-:W-:Y:S01]  /*1350*/  IMAD R148, R3, 0x17, RZ ;  /* 0x0000001703947824 */ /* 0x000fe200078e02ff */
[----:B------:R-:W-:Y:S01]  /*1360*/  IADD3.X R35, R32, UR5, R35, P3, P4 ;  /* 0x0000000520237c10 */ /* 0x000fe20009fe8423 */
[----:B------:R-:W-:Y:S01]  /*1370*/  IMAD R13, R37, 0x4, R12 ;  /* 0x00000004250d7824 */ /* 0x000fe200078e020c */
[-C--:B------:R-:W-:Y:S01]  /*1380*/  IADD3 R7, P1, R0, R33.reuse, RZ ;  /* 0x0000002100077210 */ /* 0x080fe20007f3e0ff */
[----:B------:R-:W-:Y:S01]  /*1390*/  IMAD R158, R3, 0x1c, RZ ;  /* 0x0000001c039e7824 */ /* 0x000fe200078e02ff */
[-C--:B------:R-:W-:Y:S01]  /*13a0*/  IADD3 R36, P2, R4, R33.reuse, RZ ;  /* 0x0000002104247210 */ /* 0x080fe20007f5e0ff */
[----:B------:R-:W-:Y:S01]  /*13b0*/  IMAD R14, R37, 0x4, R13 ;  /* 0x00000004250e7824 */ /* 0x000fe200078e020d */
[----:B------:R-:W-:Y:S01]  /*13c0*/  IADD3 R34, P3, R10, R33, RZ ;  /* 0x000000210a227210 */ /* 0x000fe20007f7e0ff */
[----:B------:R-:W-:Y:S01]  /*13d0*/  IMAD R168, R3, 0x21, RZ ;  /* 0x0000002103a87824 */ /* 0x000fe200078e02ff */
[-C--:B------:R-:W-:Y:S01]  /*13e0*/  LEA.HI.X.SX32 R0, R0, R35.reuse, 0x1, P1 ;  /* 0x0000002300007211 */ /* 0x080fe200008f0eff */
[----:B------:R0:W-:Y:S01]  /*13f0*/  STL [R1+0x10], R36 ;  /* 0x0000102401007387 */ /* 0x0001e20000100800 */
[-C--:B------:R-:W-:Y:S01]  /*1400*/  LEA.HI.X.SX32 R4, R4, R35.reuse, 0x1, P2 ;  /* 0x0000002304047211 */ /* 0x080fe200010f0eff */
[----:B------:R-:W-:Y:S01]  /*1410*/  IMAD R16, R37, 0x4, R14 ;  /* 0x0000000425107824 */ /* 0x000fe200078e020e */
[----:B------:R-:W-:Y:S01]  /*1420*/  LEA.HI.X.SX32 R10, R10, R35, 0x1, P3 ;  /* 0x000000230a0a7211 */ /* 0x000fe200018f0eff */
[----:B------:R1:W-:Y:S01]  /*1430*/  STL [R1+0x18], R34 ;  /* 0x0000182201007387 */ /* 0x0003e20000100800 */
[----:B------:R-:W-:Y:S01]  /*1440*/  IMAD R178, R3, 0x26, RZ ;  /* 0x0000002603b27824 */ /* 0x000fe200078e02ff */
[----:B------:R-:W-:Y:S01]  /*1450*/  CS2R R90, SRZ ;  /* 0x00000000005a7805 */ /* 0x000fe2000001ff00 */
[----:B------:R-:W-:Y:S01]  /*1460*/  IMAD R17, R37, 0x4, R16 ;  /* 0x0000000425117824 */ /* 0x000fe200078e0210 */
[----:B------:R-:W-:Y:S01]  /*1470*/  STL [R1+0x8], R0 ;  /* 0x0000080001007387 */ /* 0x000fe20000100800 */
[----:B------:R-:W-:Y:S01]  /*1480*/  IMAD R125, R3, 0xe, RZ ;  /* 0x0000000e037d7824 */ /* 0x000fe200078e02ff */
[----:B------:R-:W-:Y:S01]  /*1490*/  UMOV UR4, URZ ;  /* 0x0000003f00047c82 */ /* 0x000fe20008000000 */
[----:B------:R-:W-:Y:S01]  /*14a0*/  IMAD R18, R37, 0x4, R17 ;  /* 0x0000000425127824 */ /* 0x000fe200078e0211 */
[----:B------:R2:W-:Y:S01]  /*14b0*/  STL [R1+0xc], R4 ;  /* 0x00000c0401007387 */ /* 0x0005e20000100800 */
[----:B0-----:R-:W-:Y:S01]  /*14c0*/  IMAD R36, R3, 0xb, RZ ;  /* 0x0000000b03247824 */ /* 0x001fe200078e02ff */
[-C--:B-1----:R-:W-:Y:S01]  /*14d0*/  IADD3 R34, P3, R13, R33.reuse, RZ ;  /* 0x000000210d227210 */ /* 0x082fe20007f7e0ff */
[----:B------:R-:W-:Y:S01]  /*14e0*/  IMAD R19, R37, 0x4, R18 ;  /* 0x0000000425137824 */ /* 0x000fe200078e0212 */
[----:B------:R0:W-:Y:S01]  /*14f0*/  STL [R1+0x14], R10 ;  /* 0x0000140a01007387 */ /* 0x0001e20000100800 */
[----:B------:R-:W-:Y:S01]  /*1500*/  IMAD R132, R3, 0xf, RZ ;  /* 0x0000000f03847824 */ /* 0x000fe200078e02ff */
[----:B------:R-:W-:Y:S01]  /*1510*/  UMOV UR5, URZ ;  /* 0x0000003f00057c82 */ /* 0x000fe20008000000 */
[----:B------:R-:W-:Y:S01]  /*1520*/  IMAD R20, R37, 0x4, R19 ;  /* 0x0000000425147824 */ /* 0x000fe200078e0213 */
[----:B------:R-:W-:Y:S01]  /*1530*/  UMOV UR6, URZ ;  /* 0x0000003f00067c82 */ /* 0x000fe20008000000 */
[----:B------:R-:W-:Y:S01]  /*1540*/  IMAD.SHL.U32 R134, R3, 0x10, RZ ;  /* 0x0000001003867824 */ /* 0x000fe200078e00ff */
[-C--:B--2---:R-:W-:Y:S01]  /*1550*/  IADD3 R4, P1, R11, R33.reuse, RZ ;  /* 0x000000210b047210 */ /* 0x084fe20007f3e0ff */
[----:B------:R-:W-:Y:S01]  /*1560*/  IMAD R21, R37, 0x4, R20 ;  /* 0x0000000425157824 */ /* 0x000fe200078e0214 */
[----:B------:R-:W-:Y:S01]  /*1570*/  ULDC UR14, c[0x0][0x238] ;  /* 0x00008e00000e7ab9 */ /* 0x000fe20000000800 */
[----:B------:R-:W-:Y:S01]  /*1580*/  IMAD R136, R3, 0x11, RZ ;  /* 0x0000001103887824 */ /* 0x000fe200078e02ff */
[----:B0-----:R-:W-:Y:S01]  /*1590*/  IADD3 R10, P2, R12, R33, RZ ;  /* 0x000000210c0a7210 */ /* 0x001fe20007f5e0ff */
[----:B------:R-:W-:Y:S01]  /*15a0*/  STL [R1+0x20], R4 ;  /* 0x0000200401007387 */ /* 0x000fe20000100800 */
[----:B------:R-:W-:Y:S01]  /*15b0*/  IMAD R22, R37, 0x4, R21 ;  /* 0x0000000425167824 */ /* 0x000fe200078e0215 */
[----:B------:R-:W-:Y:S01]  /*15c0*/  ULDC UR15, c[0x0][0x264] ;  /* 0x00009900000f7ab9 */ /* 0x000fe20000000800 */
[----:B------:R-:W-:Y:S01]  /*15d0*/  IMAD R188, R3, 0x2b, RZ ;  /* 0x0000002b03bc7824 */ /* 0x000fe200078e02ff */
[----:B------:R0:W-:Y:S01]  /*15e0*/  STL [R1+0x28], R10 ;  /* 0x0000280a01007387 */ /* 0x0001e20000100800 */
[----:B------:R-:W-:Y:S01]  /*15f0*/  IMAD R23, R37, 0x4, R22 ;  /* 0x0000000425177824 */ /* 0x000fe200078e0216 */
[----:B------:R-:W-:Y:S01]  /*1600*/  ULDC UR16, c[0x0][0x254] ;  /* 0x0000950000107ab9 */ /* 0x000fe20000000800 */
[----:B------:R-:W-:Y:S01]  /*1610*/  IMAD R140, R3, 0x13, RZ ;  /* 0x00000013038c7824 */ /* 0x000fe200078e02ff */
[----:B------:R1:W-:Y:S01]  /*1620*/  STL [R1+0x30], R34 ;  /* 0x0000302201007387 */ /* 0x0003e20000100800 */
[----:B------:R-:W-:-:S02]  /*1630*/  IMAD R24, R37, 0x4, R23 ;  /* 0x0000000425187824 */ /* 0x000fc400078e0217 */
[----:B------:R-:W-:Y:S02]  /*1640*/  IMAD R142, R3, 0x14, RZ ;  /* 0x00000014038e7824 */ /* 0x000fe400078e02ff */
[----:B------:R-:W-:Y:S01]  /*1650*/  IMAD R25, R37, 0x4, R24 ;  /* 0x0000000425197824 */ /* 0x000fe200078e0218 */
[-C--:B0-----:R-:W-:Y:S01]  /*1660*/  LEA.HI.X.SX32 R10, R11, R35.reuse, 0x1, P1 ;  /* 0x000000230b0a7211 */ /* 0x081fe200008f0eff */
[----:B------:R-:W-:Y:S01]  /*1670*/  IMAD R144, R3, 0x15, RZ ;  /* 0x0000001503907824 */ /* 0x000fe200078e02ff */
[-C--:B------:R-:W-:Y:S01]  /*1680*/  LEA.HI.X.SX32 R11, R12, R35.reuse, 0x1, P2 ;  /* 0x000000230c0b7211 */ /* 0x080fe200010f0eff */
[----:B------:R-:W-:Y:S01]  /*1690*/  IMAD R26, R37, 0x4, R25 ;  /* 0x00000004251a7824 */ /* 0x000fe200078e0219 */
[----:B------:R-:W-:Y:S01]  /*16a0*/  LEA.HI.X.SX32 R12, R13, R35, 0x1, P3 ;  /* 0x000000230d0c7211 */ /* 0x000fe200018f0eff */
[----:B------:R-:W-:Y:S01]  /*16b0*/  STL [R1+0x1c], R10 ;  /* 0x00001c0a01007387 */ /* 0x000fe20000100800 */
[----:B------:R-:W-:Y:S01]  /*16c0*/  IADD3 R13, P3, R17, R33, RZ ;  /* 0x00000021110d7210 */ /* 0x000fe20007f7e0ff */
[----:B------:R-:W-:-:S02]  /*16d0*/  IMAD R27, R37, 0x4, R26 ;  /* 0x00000004251b7824 */ /* 0x000fc400078e021a */
[----:B------:R0:W-:Y:S01]  /*16e0*/  STL [R1+0x24], R11 ;  /* 0x0000240b01007387 */ /* 0x0001e20000100800 */
[----:B-1----:R-:W-:Y:S02]  /*16f0*/  IMAD R34, R3, 0x9, RZ ;  /* 0x0000000903227824 */ /* 0x002fe400078e02ff */
[----:B------:R-:W-:Y:S01]  /*1700*/  IMAD R28, R37, 0x4, R27 ;  /* 0x00000004251c7824 */ /* 0x000fe200078e021b */
[----:B------:R1:W-:Y:S01]  /*1710*/  STL [R1+0x2c], R12 ;  /* 0x00002c0c01007387 */ /* 0x0003e20000100800 */
[----:B------:R-:W-:Y:S02]  /*1720*/  IMAD R146, R3, 0x16, RZ ;  /* 0x0000001603927824 */ /* 0x000fe400078e02ff */
[----:B------:R-:W-:Y:S02]  /*1730*/  IMAD R29, R37, 0x4, R28 ;  /* 0x00000004251d7824 */ /* 0x000fe400078e021c */
[----:B------:R-:W-:Y:S01]  /*1740*/  IMAD R199, R3, 0x30, RZ ;  /* 0x0000003003c77824 */ /* 0x000fe200078e02ff */
[----:B0-----:R-:W-:Y:S01]  /*1750*/  IADD3 R11, P1, R14, R33, RZ ;  /* 0x000000210e0b7210 */ /* 0x001fe20007f3e0ff */
[----:B------:R-:W-:-:S02]  /*1760*/  IMAD R30, R37, 0x4, R29 ;  /* 0x00000004251e7824 */ /* 0x000fc400078e021d */
[----:B------:R-:W-:Y:S01]  /*1770*/  IMAD R150, R3, 0x18, RZ ;  /* 0x0000001803967824 */ /* 0x000fe200078e02ff */
[----:B-1----:R-:W-:Y:S01]  /*1780*/  IADD3 R12, P2, R16, R33, RZ ;  /* 0x00000021100c7210 */ /* 0x002fe20007f5e0ff */
[----:B------:R-:W-:Y:S01]  /*1790*/  STL [R1+0x38], R11 ;  /* 0x0000380b01007387 */ /* 0x000fe20000100800 */
[----:B------:R-:W-:Y:S02]  /*17a0*/  IMAD R2, R37, 0x4, R30 ;  /* 0x0000000425027824 */ /* 0x000fe400078e021e */
[----:B------:R-:W-:Y:S01]  /*17b0*/  IMAD R152, R3, 0x19, RZ ;  /* 0x0000001903987824 */ /* 0x000fe200078e02ff */
[----:B------:R0:W-:Y:S01]  /*17c0*/  STL [R1+0x40], R12 ;  /* 0x0000400c01007387 */ /* 0x0001e20000100800 */
[----:B------:R-:W-:Y:S02]  /*17d0*/  IMAD R31, R37, 0x4, R2 ;  /* 0x00000004251f7824 */ /* 0x000fe400078e0202 */
        /* <DEDUP_REMOVED lines=8> */
[C---:B------:R-:W-:Y:S01]  /*1860*/  IMAD R4, R37.reuse, 0x4, R0 ;  /* 0x0000000425047824 */ /* 0x040fe200078e0200 */
[----:B-1----:R-:W-:Y:S01]  /*1870*/  LEA.HI.X.SX32 R13, R16, R35, 0x1, P2 ;  /* 0x00000023100d7211 */ /* 0x002fe200010f0eff */
[----:B------:R0:W-:Y:S01]  /*1880*/  STL [R1+0x34], R12 ;  /* 0x0000340c01007387 */ /* 0x0001e20000100800 */
[----:B------:R-:W-:Y:S01]  /*1890*/  IADD3 R16, P3, R20, R33, RZ ;  /* 0x0000002114107210 */ /* 0x000fe20007f7e0ff */
[----:B------:R-:W-:-:S02]  /*18a0*/  IMAD R10, R37, 0x4, R4 ;  /* 0x00000004250a7824 */ /* 0x000fc400078e0204 */
[----:B------:R1:W-:Y:S01]  /*18b0*/  STL [R1+0x3c], R13 ;  /* 0x00003c0d01007387 */ /* 0x0003e20000100800 */
[----:B------:R-:W-:Y:S01]  /*18c0*/  LEA.HI.X.SX32 R17, R20, R35, 0x1, P3 ;  /* 0x0000002314117211 */ /* 0x000fe200018f0eff */
[----:B------:R-:W-:Y:S02]  /*18d0*/  IMAD R11, R37, 0x4, R10 ;  /* 0x00000004250b7824 */ /* 0x000fe400078e020a */
[----:B------:R2:W-:Y:S01]  /*18e0*/  STL [R1+0x44], R14 ;  /* 0x0000440e01007387 */ /* 0x0005e20000100800 */
[----:B------:R-:W-:Y:S02]  /*18f0*/  IMAD R160, R3, 0x1d, RZ ;  /* 0x0000001d03a07824 */ /* 0x000fe400078e02ff */
[----:B0-----:R-:W-:Y:S02]  /*1900*/  IMAD R12, R37, 0x4, R11 ;  /* 0x00000004250c7824 */ /* 0x001fe400078e020b */
[C---:B------:R-:W-:Y:S01]  /*1910*/  IMAD R162, R3.reuse, 0x1e, RZ ;  /* 0x0000001e03a27824 */ /* 0x040fe200078e02ff */
[----:B-1----:R-:W-:Y:S01]  /*1920*/  IADD3 R13, P1, R18, R33, RZ ;  /* 0x00000021120d7210 */ /* 0x002fe20007f3e0ff */
[----:B------:R-:W-:-:S02]  /*1930*/  IMAD R164, R3, 0x1f, RZ ;  /* 0x0000001f03a47824 */ /* 0x000fc400078e02ff */
[----:B------:R-:W-:Y:S01]  /*1940*/  IMAD.SHL.U32 R166, R3, 0x20, RZ ;  /* 0x0000002003a67824 */ /* 0x000fe200078e00ff */
[----:B--2---:R-:W-:Y:S01]  /*1950*/  IADD3 R14, P2, R19, R33, RZ ;  /* 0x00000021130e7210 */ /* 0x004fe20007f5e0ff */
[----:B------:R0:W-:Y:S01]  /*1960*/  STL [R1+0x50], R13 ;  /* 0x0000500d01007387 */ /* 0x0001e20000100800 */
[C---:B------:R-:W-:Y:S02]  /*1970*/  IMAD R234, R3.reuse, 0x3a, RZ ;  /* 0x0000003a03ea7824 */ /* 0x040fe400078e02ff */
[C---:B------:R-:W-:Y:S01]  /*1980*/  IMAD R170, R3.reuse, 0x22, RZ ;  /* 0x0000002203aa7824 */ /* 0x040fe200078e02ff */
[----:B------:R1:W-:Y:S01]  /*1990*/  STL [R1+0x58], R14 ;  /* 0x0000580e01007387 */ /* 0x0003e20000100800 */
[C---:B------:R-:W-:Y:S02]  /*19a0*/  IMAD R172, R3.reuse, 0x23, RZ ;  /* 0x0000002303ac7824 */ /* 0x040fe400078e02ff */
[C---:B------:R-:W-:Y:S01]  /*19b0*/  IMAD R174, R3.reuse, 0x24, RZ ;  /* 0x0000002403ae7824 */ /* 0x040fe200078e02ff */
[----:B------:R2:W-:Y:S01]  /*19c0*/  STL [R1+0x60], R16 ;  /* 0x0000601001007387 */ /* 0x0005e20000100800 */
[----:B------:R-:W-:-:S02]  /*19d0*/  IMAD R176, R3, 0x25, RZ ;  /* 0x0000002503b07824 */ /* 0x000fc400078e02ff */
[----:B0-----:R-:W-:Y:S02]  /*19e0*/  IMAD R13, R37, 0x4, R12 ;  /* 0x00000004250d7824 */ /* 0x001fe400078e020c */
[C---:B------:R-:W-:Y:S01]  /*19f0*/  IMAD R42, R3.reuse, 0x3f, RZ ;  /* 0x0000003f032a7824 */ /* 0x040fe200078e02ff */
[----:B-1----:R-:W-:Y:S01]  /*1a00*/  LEA.HI.X.SX32 R14, R18, R35, 0x1, P1 ;  /* 0x00000023120e7211 */ /* 0x002fe200008f0eff */
[----:B------:R-:W-:Y:S01]  /*1a10*/  IMAD R180, R3, 0x27, RZ ;  /* 0x0000002703b47824 */ /* 0x000fe200078e02ff */
[----:B------:R-:W-:Y:S01]  /*1a20*/  IADD3 R18, P3, R23, R33, RZ ;  /* 0x0000002117127210 */ /* 0x000fe20007f7e0ff */
[----:B------:R-:W-:Y:S01]  /*1a30*/  IMAD R182, R3, 0x28, RZ ;  /* 0x0000002803b67824 */ /* 0x000fe200078e02ff */
[-C--:B--2---:R-:W-:Y:S01]  /*1a40*/  LEA.HI.X.SX32 R16, R19, R35.reuse, 0x1, P2 ;  /* 0x0000002313107211 */ /* 0x084fe200010f0eff */
[----:B------:R0:W-:Y:S01]  /*1a50*/  STL [R1+0x4c], R14 ;  /* 0x00004c0e01007387 */ /* 0x0001e20000100800 */
[----:B------:R-:W-:Y:S01]  /*1a60*/  LEA.HI.X.SX32 R19, R23, R35, 0x1, P3 ;  /* 0x0000002317137211 */ /* 0x000fe200018f0eff */
[C---:B------:R-:W-:Y:S01]  /*1a70*/  IMAD R184, R3.reuse, 0x29, RZ ;  /* 0x0000002903b87824 */ /* 0x040fe200078e02ff */
[----:B------:R-:W-:Y:S01]  /*1a80*/  IADD3 R20, P3, R26, R33, RZ ;  /* 0x000000211a147210 */ /* 0x000fe20007f7e0ff */
[----:B------:R1:W-:Y:S01]  /*1a90*/  STL [R1+0x54], R16 ;  /* 0x0000541001007387 */ /* 0x0003e20000100800 */
[----:B------:R-:W-:-:S02]  /*1aa0*/  IMAD R186, R3, 0x2a, RZ ;  /* 0x0000002a03ba7824 */ /* 0x000fc400078e02ff */
[C---:B------:R-:W-:Y:S01]  /*1ab0*/  IMAD R190, R3.reuse, 0x2c, RZ ;  /* 0x0000002c03be7824 */ /* 0x040fe200078e02ff */
[----:B------:R2:W-:Y:S01]  /*1ac0*/  STL [R1+0x5c], R17 ;  /* 0x00005c1101007387 */ /* 0x0005e20000100800 */
[----:B------:R-:W-:Y:S02]  /*1ad0*/  IMAD R192, R3, 0x2d, RZ ;  /* 0x0000002d03c07824 */ /* 0x000fe400078e02ff */
[----:B0-----:R-:W-:Y:S02]  /*1ae0*/  IMAD R14, R37, 0x4, R13 ;  /* 0x00000004250e7824 */ /* 0x001fe400078e020d */
[----:B------:R-:W-:Y:S01]  /*1af0*/  IMAD R194, R3, 0x2e, RZ ;  /* 0x0000002e03c27824 */ /* 0x000fe200078e02ff */
[-C--:B-1----:R-:W-:Y:S01]  /*1b00*/  IADD3 R16, P1, R21, R33.reuse, RZ ;  /* 0x0000002115107210 */ /* 0x082fe20007f3e0ff */
[C---:B------:R-:W-:Y:S02]  /*1b10*/  IMAD R196, R3.reuse, 0x2f, RZ ;  /* 0x0000002f03c47824 */ /* 0x040fe400078e02ff */
[C---:B------:R-:W-:Y:S01]  /*1b20*/  IMAD R202, R3.reuse, 0x31, RZ ;  /* 0x0000003103ca7824 */ /* 0x040fe200078e02ff */
[----:B--2---:R-:W-:Y:S01]  /*1b30*/  IADD3 R17, P2, R22, R33, RZ ;  /* 0x0000002116117210 */ /* 0x004fe20007f5e0ff */
[----:B------:R0:W-:Y:S01]  /*1b40*/  STL [R1+0x68], R16 ;  /* 0x0000681001007387 */ /* 0x0001e20000100800 */
[----:B------:R-:W-:-:S02]  /*1b50*/  IMAD R206, R3, 0x32, RZ ;  /* 0x0000003203ce7824 */ /* 0x000fc400078e02ff */
[C---:B------:R-:W-:Y:S01]  /*1b60*/  IMAD R208, R3.reuse, 0x33, RZ ;  /* 0x0000003303d07824 */ /* 0x040fe200078e02ff */
[----:B------:R1:W-:Y:S01]  /*1b70*/  STL [R1+0x70], R17 ;  /* 0x0000701101007387 */ /* 0x0003e20000100800 */
[C---:B------:R-:W-:Y:S02]  /*1b80*/  IMAD R211, R3.reuse, 0x34, RZ ;  /* 0x0000003403d37824 */ /* 0x040fe400078e02ff */
[C---:B------:R-:W-:Y:S01]  /*1b90*/  IMAD R218, R3.reuse, 0x36, RZ ;  /* 0x0000003603da7824 */ /* 0x040fe200078e02ff */
[----:B------:R2:W-:Y:S01]  /*1ba0*/  STL [R1+0x78], R18 ;  /* 0x0000781201007387 */ /* 0x0005e20000100800 */
[----:B------:R-:W-:Y:S02]  /*1bb0*/  IMAD R222, R3, 0x37, RZ ;  /* 0x0000003703de7824 */ /* 0x000fe400078e02ff */
[----:B0-----:R-:W-:Y:S02]  /*1bc0*/  IMAD R16, R37, 0x4, R14 ;  /* 0x0000000425107824 */ /* 0x001fe400078e020e */
[----:B------:R-:W-:Y:S01]  /*1bd0*/  IMAD R226, R3, 0x38, RZ ;  /* 0x0000003803e27824 */ /* 0x000fe200078e02ff */
[-C--:B-1----:R-:W-:Y:S01]  /*1be0*/  LEA.HI.X.SX32 R17, R21, R35.reuse, 0x1, P1 ;  /* 0x0000002315117211 */ /* 0x082fe200008f0eff */
[C---:B------:R-:W-:Y:S01]  /*1bf0*/  IMAD R230, R3.reuse, 0x39, RZ ;  /* 0x0000003903e67824 */ /* 0x040fe200078e02ff */
[-C--:B------:R-:W-:Y:S01]  /*1c00*/  LEA.HI.X.SX32 R21, R26, R35.reuse, 0x1, P3 ;  /* 0x000000231a157211 */ /* 0x080fe200018f0eff */
[----:B------:R-:W-:Y:S01]  /*1c10*/  IMAD R238, R3, 0x3b, RZ ;  /* 0x0000003b03ee7824 */ /* 0x000fe200078e02ff */
[----:B--2---:R-:W-:Y:S01]  /*1c20*/  LEA.HI.X.SX32 R18, R22, R35, 0x1, P2 ;  /* 0x0000002316127211 */ /* 0x004fe200010f0eff */
[----:B------:R0:W-:Y:S01]  /*1c30*/  STL [R1+0x64], R17 ;  /* 0x0000641101007387 */ /* 0x0001e20000100800 */
[----:B------:R-:W-:Y:S01]  /*1c40*/  IADD3 R22, P3, R29, R33, RZ ;  /* 0x000000211d167210 */ /* 0x000fe20007f7e0ff */
[----:B------:R-:W-:-:S02]  /*1c50*/  IMAD R242, R3, 0x3c, RZ ;  /* 0x0000003c03f27824 */ /* 0x000fc400078e02ff */
[----:B------:R1:W-:Y:S01]  /*1c60*/  STL [R1+0x6c], R18 ;  /* 0x00006c1201007387 */ /* 0x0003e20000100800 */
[----:B------:R-:W-:Y:S01]  /*1c70*/  LEA.HI.X.SX32 R23, R29, R35, 0x1, P3 ;  /* 0x000000231d177211 */ /* 0x000fe200018f0eff */
[C---:B------:R-:W-:Y:S02]  /*1c80*/  IMAD R29, R3.reuse, 0x6, RZ ;  /* 0x00000006031d7824 */ /* 0x040fe400078e02ff */
[----:B------:R2:W-:Y:S01]  /*1c90*/  STL [R1+0x74], R19 ;  /* 0x0000741301007387 */ /* 0x0005e20000100800 */
[----:B------:R-:W-:Y:S02]  /*1ca0*/  IMAD R248, R3, 0x3d, RZ ;  /* 0x0000003d03f87824 */ /* 0x000fe400078e02ff */
[----:B0-----:R-:W-:Y:S02]  /*1cb0*/  IMAD R17, R37, 0x4, R16 ;  /* 0x0000000425117824 */ /* 0x001fe400078e0210 */
[----:B------:R-:W-:Y:S01]  /*1cc0*/  IMAD R251, R3, 0x3e, RZ ;  /* 0x0000003e03fb7824 */ /* 0x000fe200078e02ff */
[----:B-1----:R-:W-:-:S02]  /*1cd0*/  IADD3 R18, P1, R24, R33, RZ ;  /* 0x0000002118127210 */ /* 0x002fc40007f3e0ff */
[----:B--2---:R-:W-:-:S03]  /*1ce0*/  IADD3 R19, P2, R25, R33, RZ ;  /* 0x0000002119137210 */ /* 0x004fc60007f5e0ff */
[----:B------:R0:W-:Y:S04]  /*1cf0*/  STL [R1+0x80], R18 ;  /* 0x0000801201007387 */ /* 0x0001e80000100800 */
[----:B------:R1:W-:Y:S04]  /*1d00*/  STL [R1+0x88], R19 ;  /* 0x0000881301007387 */ /* 0x0003e80000100800 */
[----:B------:R2:W-:Y:S01]  /*1d10*/  STL [R1+0x90], R20 ;  /* 0x0000901401007387 */ /* 0x0005e20000100800 */
[----:B0-----:R-:W-:Y:S01]  /*1d20*/  IMAD R18, R37, 0x4, R17 ;  /* 0x0000000425127824 */ /* 0x001fe200078e0211 */
[----:B-1----:R-:W-:-:S02]  /*1d30*/  LEA.HI.X.SX32 R19, R24, R35, 0x1, P1 ;  /* 0x0000002318137211 */ /* 0x002fc400008f0eff */
[----:B--2---:R-:W-:-:S03]  /*1d40*/  LEA.HI.X.SX32 R20, R25, R35, 0x1, P2 ;  /* 0x0000002319147211 */ /* 0x004fc600010f0eff */
[----:B------:R0:W-:Y:S04]  /*1d50*/  STL [R1+0x7c], R19 ;  /* 0x00007c1301007387 */ /* 0x0001e80000100800 */
[----:B------:R1:W-:Y:S04]  /*1d60*/  STL [R1+0x84], R20 ;  /* 0x0000841401007387 */ /* 0x0003e80000100800 */
[----:B------:R2:W-:Y:S01]  /*1d70*/  STL [R1+0x8c], R21 ;  /* 0x00008c1501007387 */ /* 0x0005e20000100800 */
[----:B0-----:R-:W-:Y:S01]  /*1d80*/  IMAD R19, R37, 0x4, R18 ;  /* 0x0000000425137824 */ /* 0x001fe200078e0212 */
[----:B-1----:R-:W-:-:S02]  /*1d90*/  IADD3 R20, P1, R27, R33, RZ ;  /* 0x000000211b147210 */ /* 0x002fc40007f3e0ff */
[----:B--2---:R-:W-:-:S03]  /*1da0*/  IADD3 R21, P2, R28, R33, RZ ;  /* 0x000000211c157210 */ /* 0x004fc60007f5e0ff */
[----:B------:R0:W-:Y:S04]  /*1db0*/  STL [R1+0x98], R20 ;  /* 0x0000981401007387 */ /* 0x0001e80000100800 */
[----:B------:R1:W-:Y:S04]  /*1dc0*/  STL [R1+0xa0], R21 ;  /* 0x0000a01501007387 */ /* 0x0003e80000100800 */
[----:B------:R2:W-:Y:S01]  /*1dd0*/  STL [R1+0xa8], R22 ;  /* 0x0000a81601007387 */ /* 0x0005e20000100800 */
[----:B0-----:R-:W-:Y:S01]  /*1de0*/  IMAD R20, R37, 0x4, R19 ;  /* 0x0000000425147824 */ /* 0x001fe200078e0213 */
[-C--:B-1----:R-:W-:Y:S01]  /*1df0*/  LEA.HI.X.SX32 R21, R27, R35.reuse, 0x1, P1 ;  /* 0x000000231b157211 */ /* 0x082fe200008f0eff */
[----:B------:R-:W-:Y:S01]  /*1e00*/  IMAD R27, R3, 0x5, RZ ;  /* 0x00000005031b7824 */ /* 0x000fe200078e02ff */
[----:B--2---:R-:W-:-:S03]  /*1e10*/  LEA.HI.X.SX32 R22, R28, R35, 0x1, P2 ;  /* 0x000000231c167211 */ /* 0x004fc600010f0eff */
[----:B------:R0:W-:Y:S01]  /*1e20*/  STL [R1+0x94], R21 ;  /* 0x0000941501007387 */ /* 0x0001e20000100800 */
[----:B------:R-:W-:Y:S02]  /*1e30*/  IADD3 R24, P2, R2, R33, RZ ;  /* 0x0000002102187210 */ /* 0x000fe40007f5e0ff */
[C---:B------:R-:W-:Y:S01]  /*1e40*/  IADD3 RZ, P6, R27.reuse, R5, RZ ;  /* 0x000000051bff7210 */ /* 0x040fe20007fde0ff */
[----:B------:R1:W-:Y:S03]  /*1e50*/  STL [R1+0x9c], R22 ;  /* 0x00009c1601007387 */ /* 0x0003e60000100800 */
[----:B------:R-:W-:Y:S01]  /*1e60*/  LEA.HI.X.SX32 R27, R27, R6, 0x1, P6 ;  /* 0x000000061b1b7211 */ /* 0x000fe200030f0eff */
[----:B------:R2:W-:Y:S01]  /*1e70*/  STL [R1+0xa4], R23 ;  /* 0x0000a41701007387 */ /* 0x0005e20000100800 */
[----:B0-----:R-:W-:Y:S01]  /*1e80*/  IMAD R21, R37, 0x4, R20 ;  /* 0x0000000425157824 */ /* 0x001fe200078e0214 */
[----:B-1----:R-:W-:-:S02]  /*1e90*/  IADD3 R22, P1, R30, R33, RZ ;  /* 0x000000211e167210 */ /* 0x002fc40007f3e0ff */
[----:B--2---:R-:W-:-:S03]  /*1ea0*/  IADD3 R23, P3, R31, R33, RZ ;  /* 0x000000211f177210 */ /* 0x004fc60007f7e0ff */
[----:B------:R0:W-:Y:S01]  /*1eb0*/  STL [R1+0xb0], R22 ;  /* 0x0000b01601007387 */ /* 0x0001e20000100800 */
[----:B------:R-:W-:-:S03]  /*1ec0*/  LEA.HI.X.SX32 R25, R30, R35, 0x1, P1 ;  /* 0x000000231e197211 */ /* 0x000fc600008f0eff */
[----:B------:R1:W-:Y:S04]  /*1ed0*/  STL [R1+0xb8], R24 ;  /* 0x0000b81801007387 */ /* 0x0003e80000100800 */
[----:B------:R2:W-:Y:S01]  /*1ee0*/  STL [R1+0xc0], R23 ;  /* 0x0000c01701007387 */ /* 0x0005e20000100800 */
[----:B0-----:R-:W-:-:S03]  /*1ef0*/  IMAD R22, R37, 0x4, R21 ;  /* 0x0000000425167824 */ /* 0x001fc600078e0215 */
[----:B------:R0:W-:Y:S01]  /*1f00*/  STL [R1+0xac], R25 ;  /* 0x0000ac1901007387 */ /* 0x0001e20000100800 */
[-C--:B-1----:R-:W-:Y:S01]  /*1f10*/  LEA.HI.X.SX32 R24, R31, R35.reuse, 0x1, P3 ;  /* 0x000000231f187211 */ /* 0x082fe200018f0eff */
[----:B------:R-:W-:Y:S01]  /*1f20*/  IMAD R31, R3, 0x7, RZ ;  /* 0x00000007031f7824 */ /* 0x000fe200078e02ff */
[----:B--2---:R-:W-:Y:S01]  /*1f30*/  LEA.HI.X.SX32 R23, R2, R35, 0x1, P2 ;  /* 0x0000002302177211 */ /* 0x004fe200010f0eff */
[----:B------:R-:W-:Y:S01]  /*1f40*/  IMAD R2, R37, 0x4, R22 ;  /* 0x0000000425027824 */ /* 0x000fe200078e0216 */
[----:B0-----:R-:W-:-:S03]  /*1f50*/  IADD3 R25, P2, R0, R33, RZ ;  /* 0x0000002100197210 */ /* 0x001fc60007f5e0ff */
[----:B------:R0:W-:Y:S04]  /*1f60*/  STL [R1+0xb4], R23 ;  /* 0x0000b41701007387 */ /* 0x0001e80000100800 */
[----:B------:R1:W-:Y:S01]  /*1f70*/  STL [R1+0xbc], R24 ;  /* 0x0000bc1801007387 */ /* 0x0003e20000100800 */
[-C--:B0-----:R-:W-:Y:S02]  /*1f80*/  IADD3 R23, P1, R32, R33.reuse, RZ ;  /* 0x0000002120177210 */ /* 0x081fe40007f3e0ff */
[----:B-1----:R-:W-:-:S03]  /*1f90*/  IADD3 R24, P3, R4, R33, RZ ;  /* 0x0000002104187210 */ /* 0x002fc60007f7e0ff */
[----:B------:R0:W-:Y:S01]  /*1fa0*/  STL [R1+0xc8], R23 ;  /* 0x0000c81701007387 */ /* 0x0001e20000100800 */
[----:B------:R-:W-:-:S03]  /*1fb0*/  LEA.HI.X.SX32 R26, R32, R35, 0x1, P1 ;  /* 0x00000023201a7211 */ /* 0x000fc600008f0eff */
[----:B------:R1:W-:Y:S04]  /*1fc0*/  STL [R1+0xd0], R25 ;  /* 0x0000d01901007387 */ /* 0x0003e80000100800 */
[----:B------:R2:W-:Y:S01]  /*1fd0*/  STL [R1+0xd8], R24 ;  /* 0x0000d81801007387 */ /* 0x0005e20000100800 */
[----:B0-----:R-:W-:-:S03]  /*1fe0*/  IMAD R23, R37, 0x4, R2 ;  /* 0x0000000425177824 */ /* 0x001fc600078e0202 */
[----:B------:R-:W-:Y:S01]  /*1ff0*/  STL [R1+0xc4], R26 ;  /* 0x0000c41a01007387 */ /* 0x000fe20000100800 */
[-C--:B-1----:R-:W-:Y:S01]  /*2000*/  LEA.HI.X.SX32 R25, R0, R35.reuse, 0x1, P2 ;  /* 0x0000002300197211 */ /* 0x082fe200010f0eff */
[----:B------:R-:W-:Y:S01]  /*2010*/  IMAD R0, R37, 0x4, R23 ;  /* 0x0000000425007824 */ /* 0x000fe200078e0217 */
[----:B--2---:R-:W-:-:S03]  /*2020*/  LEA.HI.X.SX32 R24, R4, R35, 0x1, P3 ;  /* 0x0000002304187211 */ /* 0x004fc600018f0eff */
[----:B------:R0:W-:Y:S01]  /*2030*/  STL [R1+0xcc], R25 ;  /* 0x0000cc1901007387 */ /* 0x0001e20000100800 */
[----:B------:R-:W-:-:S03]  /*2040*/  IADD3 R4, P1, R10, R33, RZ ;  /* 0x000000210a047210 */ /* 0x000fc60007f3e0ff */
[----:B------:R1:W-:Y:S01]  /*2050*/  STL [R1+0xd4], R24 ;  /* 0x0000d41801007387 */ /* 0x0003e20000100800 */
[----:B------:R-:W-:-:S03]  /*2060*/  LEA.HI.X.SX32 R10, R10, R35, 0x1, P1 ;  /* 0x000000230a0a7211 */ /* 0x000fc600008f0eff */
[----:B------:R2:W-:Y:S01]  /*2070*/  STL [R1+0xe0], R4 ;  /* 0x0000e00401007387 */ /* 0x0005e20000100800 */
[-C--:B0-----:R-:W-:Y:S02]  /*2080*/  IADD3 R25, P2, R11, R33.reuse, RZ ;  /* 0x000000210b197210 */ /* 0x081fe40007f5e0ff */
[----:B-1----:R-:W-:-:S03]  /*2090*/  IADD3 R24, P3, R12, R33, RZ ;  /* 0x000000210c187210 */ /* 0x002fc60007f7e0ff */
[----:B------:R0:W-:Y:S01]  /*20a0*/  STL [R1+0xe8], R25 ;  /* 0x0000e81901007387 */ /* 0x0001e20000100800 */
[-C--:B------:R-:W-:Y:S02]  /*20b0*/  LEA.HI.X.SX32 R11, R11, R35.reuse, 0x1, P2 ;  /* 0x000000230b0b7211 */ /* 0x080fe400010f0eff */
[----:B------:R-:W-:Y:S01]  /*20c0*/  LEA.HI.X.SX32 R12, R12, R35, 0x1, P3 ;  /* 0x000000230c0c7211 */ /* 0x000fe200018f0eff */
[----:B------:R1:W-:Y:S01]  /*20d0*/  STL [R1+0xf0], R24 ;  /* 0x0000f01801007387 */ /* 0x0003e20000100800 */
[----:B--2---:R-:W-:-:S03]  /*20e0*/  IMAD R4, R37, 0x4, R0 ;  /* 0x0000000425047824 */ /* 0x004fc600078e0200 */
[----:B------:R2:W-:Y:S01]  /*20f0*/  STL [R1+0xdc], R10 ;  /* 0x0000dc0a01007387 */ /* 0x0005e20000100800 */
[----:B0-----:R-:W-:-:S03]  /*2100*/  IMAD.SHL.U32 R25, R3, 0x4, RZ ;  /* 0x0000000403197824 */ /* 0x001fc600078e00ff */
[----:B------:R0:W-:Y:S01]  /*2110*/  STL [R1+0xe4], R11 ;  /* 0x0000e40b01007387 */ /* 0x0001e20000100800 */
[----:B-1----:R-:W-:-:S03]  /*2120*/  IADD3 R24, P3, R16, R33, RZ ;  /* 0x0000002110187210 */ /* 0x002fc60007f7e0ff */
[----:B------:R1:W-:Y:S01]  /*2130*/  STL [R1+0xec], R12 ;  /* 0x0000ec0c01007387 */ /* 0x0003e20000100800 */
[----:B--2---:R-:W-:Y:S01]  /*2140*/  IMAD R10, R37, 0x4, R4 ;  /* 0x00000004250a7824 */ /* 0x004fe200078e0204 */
[-C--:B0-----:R-:W-:Y:S02]  /*2150*/  IADD3 R11, P1, R13, R33.reuse, RZ ;  /* 0x000000210d0b7210 */ /* 0x081fe40007f3e0ff */
[----:B-1----:R-:W-:-:S03]  /*2160*/  IADD3 R12, P2, R14, R33, RZ ;  /* 0x000000210e0c7210 */ /* 0x002fc60007f5e0ff */
[----:B------:R0:W-:Y:S04]  /*2170*/  STL [R1+0xf8], R11 ;  /* 0x0000f80b01007387 */ /* 0x0001e80000100800 */
[----:B------:R1:W-:Y:S04]  /*2180*/  STL [R1+0x100], R12 ;  /* 0x0001000c01007387 */ /* 0x0003e80000100800 */
[----:B------:R-:W-:Y:S01]  /*2190*/  STL [R1+0x108], R24 ;  /* 0x0001081801007387 */ /* 0x000fe20000100800 */
[----:B0-----:R-:W-:Y:S01]  /*21a0*/  IMAD R11, R37, 0x4, R10 ;  /* 0x00000004250b7824 */ /* 0x001fe200078e020a */
[----:B-1----:R-:W-:-:S02]  /*21b0*/  LEA.HI.X.SX32 R12, R13, R35, 0x1, P1 ;  /* 0x000000230d0c7211 */ /* 0x002fc400008f0eff */
[-C--:B------:R-:W-:Y:S02]  /*21c0*/  LEA.HI.X.SX32 R13, R14, R35.reuse, 0x1, P2 ;  /* 0x000000230e0d7211 */ /* 0x080fe400010f0eff */
[----:B------:R-:W-:Y:S01]  /*21d0*/  LEA.HI.X.SX32 R14, R16, R35, 0x1, P3 ;  /* 0x00000023100e7211 */ /* 0x000fe200018f0eff */
[----:B------:R0:W-:Y:S01]  /*21e0*/  STL [R1+0xf4], R12 ;  /* 0x0000f40c01007387 */ /* 0x0001e20000100800 */
[----:B------:R-:W-:-:S03]  /*21f0*/  IADD3 R16, P3, R19, R33, RZ ;  /* 0x0000002113107210 */ /* 0x000fc60007f7e0ff */
[----:B------:R1:W-:Y:S04]  /*2200*/  STL [R1+0xfc], R13 ;  /* 0x0000fc0d01007387 */ /* 0x0003e80000100800 */
[----:B------:R2:W-:Y:S01]  /*2210*/  STL [R1+0x104], R14 ;  /* 0x0001040e01007387 */ /* 0x0005e20000100800 */
[----:B0-----:R-:W-:Y:S01]  /*2220*/  IMAD R12, R37, 0x4, R11 ;  /* 0x00000004250c7824 */ /* 0x001fe200078e020b */
[-C--:B-1----:R-:W-:Y:S02]  /*2230*/  IADD3 R13, P1, R17, R33.reuse, RZ ;  /* 0x00000021110d7210 */ /* 0x082fe40007f3e0ff */
[----:B--2---:R-:W-:-:S03]  /*2240*/  IADD3 R14, P2, R18, R33, RZ ;  /* 0x00000021120e7210 */ /* 0x004fc60007f5e0ff */
[----:B------:R0:W-:Y:S04]  /*2250*/  STL [R1+0x110], R13 ;  /* 0x0001100d01007387 */ /* 0x0001e80000100800 */
[----:B------:R1:W-:Y:S04]  /*2260*/  STL [R1+0x118], R14 ;  /* 0x0001180e01007387 */ /* 0x0003e80000100800 */
[----:B------:R2:W-:Y:S01]  /*2270*/  STL [R1+0x120], R16 ;  /* 0x0001201001007387 */ /* 0x0005e20000100800 */
[----:B0-----:R-:W-:Y:S01]  /*2280*/  IMAD R13, R37, 0x4, R12 ;  /* 0x00000004250d7824 */ /* 0x001fe200078e020c */
[----:B-1----:R-:W-:-:S02]  /*2290*/  LEA.HI.X.SX32 R14, R17, R35, 0x1, P1 ;  /* 0x00000023110e7211 */ /* 0x002fc400008f0eff */
[-C--:B------:R-:W-:Y:S02]  /*22a0*/  LEA.HI.X.SX32 R17, R19, R35.reuse, 0x1, P3 ;  /* 0x0000002313117211 */ /* 0x080fe400018f0eff */
[----:B--2---:R-:W-:Y:S01]  /*22b0*/  LEA.HI.X.SX32 R16, R18, R35, 0x1, P2 ;  /* 0x0000002312107211 */ /* 0x004fe200010f0eff */
[----:B------:R0:W-:Y:S01]  /*22c0*/  STL [R1+0x10c], R14 ;  /* 0x00010c0e01007387 */ /* 0x0001e20000100800 */
[----:B------:R-:W-:-:S03]  /*22d0*/  IADD3 R18, P3, R22, R33, RZ ;  /* 0x0000002116127210 */ /* 0x000fc60007f7e0ff */
[----:B------:R1:W-:Y:S01]  /*22e0*/  STL [R1+0x114], R16 ;  /* 0x0001141001007387 */ /* 0x0003e20000100800 */
[----:B------:R-:W-:-:S03]  /*22f0*/  LEA.HI.X.SX32 R19, R22, R35, 0x1, P3 ;  /* 0x0000002316137211 */ /* 0x000fc600018f0eff */
        /* <DEDUP_REMOVED lines=9> */
[----:B--2---:R-:W-:-:S03]  /*2390*/  LEA.HI.X.SX32 R18, R21, R35, 0x1, P2 ;  /* 0x0000002315127211 */ /* 0x004fc600010f0eff */
[----:B------:R0:W-:Y:S01]  /*23a0*/  STL [R1+0x124], R17 ;  /* 0x0001241101007387 */ /* 0x0001e20000100800 */
[-C--:B------:R-:W-:Y:S01]  /*23b0*/  IADD3 R20, P2, R23, R33.reuse, RZ ;  /* 0x0000002117147210 */ /* 0x080fe20007f5e0ff */
[----:B------:R-:W-:Y:S02]  /*23c0*/  IMAD.SHL.U32 R21, R3, 0x2, RZ ;  /* 0x0000000203157824 */ /* 0x000fe400078e00ff */
        /* <DEDUP_REMOVED lines=9> */
[----:B-1----:R-:W-:-:S02]  /*2460*/  LEA.HI.X.SX32 R20, R2, R35, 0x1, P1 ;  /* 0x0000002302147211 */ /* 0x002fc400008f0eff */
[-C--:B------:R-:W-:Y:S01]  /*2470*/  LEA.HI.X.SX32 R2, R23, R35.reuse, 0x1, P2 ;  /* 0x0000002317027211 */ /* 0x080fe200010f0eff */
[----:B------:R-:W-:Y:S01]  /*2480*/  IMAD R23, R3, 0x3, RZ ;  /* 0x0000000303177824 */ /* 0x000fe200078e02ff */
[----:B--2---:R-:W-:Y:S01]  /*2490*/  LEA.HI.X.SX32 R19, R0, R35, 0x1, P3 ;  /* 0x0000002300137211 */ /* 0x004fe200018f0eff */
[----:B------:R0:W-:Y:S01]  /*24a0*/  STL [R1+0x13c], R20 ;  /* 0x00013c1401007387 */ /* 0x0001e20000100800 */
[----:B------:R-:W-:-:S03]  /*24b0*/  IMAD R0, R37, 0x4, R18 ;  /* 0x0000000425007824 */ /* 0x000fc600078e0212 */
[----:B------:R1:W-:Y:S04]  /*24c0*/  STL [R1+0x144], R2 ;  /* 0x0001440201007387 */ /* 0x0003e80000100800 */
[----:B------:R2:W-:Y:S01]  /*24d0*/  STL [R1+0x14c], R19 ;  /* 0x00014c1301007387 */ /* 0x0005e20000100800 */
[-C--:B0-----:R-:W-:Y:S02]  /*24e0*/  IADD3 R20, P2, R10, R33.reuse, RZ ;  /* 0x000000210a147210 */ /* 0x081fe40007f5e0ff */
[----:B-1----:R-:W-:Y:S02]  /*24f0*/  IADD3 R2, P1, R4, R33, RZ ;  /* 0x0000002104027210 */ /* 0x002fe40007f3e0ff */
[----:B------:R-:W-:Y:S02]  /*2500*/  LEA.HI.X.SX32 R10, R10, R35, 0x1, P2 ;  /* 0x000000230a0a7211 */ /* 0x000fe400010f0eff */
[----:B--2---:R-:W-:Y:S01]  /*2510*/  IADD3 R19, P3, R11, R33, RZ ;  /* 0x000000210b137210 */ /* 0x004fe20007f7e0ff */
[----:B------:R0:W-:Y:S01]  /*2520*/  STL [R1+0x158], R2 ;  /* 0x0001580201007387 */ /* 0x0001e20000100800 */
[----:B------:R-:W-:-:S02]  /*2530*/  LEA.HI.X.SX32 R4, R4, R35, 0x1, P1 ;  /* 0x0000002304047211 */ /* 0x000fc400008f0eff */
[----:B------:R-:W-:Y:S01]  /*2540*/  LEA.HI.X.SX32 R11, R11, R35, 0x1, P3 ;  /* 0x000000230b0b7211 */ /* 0x000fe200018f0eff */
[----:B------:R1:W-:Y:S04]  /*2550*/  STL [R1+0x160], R20 ;  /* 0x0001601401007387 */ /* 0x0003e80000100800 */
[----:B------:R2:W-:Y:S01]  /*2560*/  STL [R1+0x168], R19 ;  /* 0x0001681301007387 */ /* 0x0005e20000100800 */
[----:B0-----:R-:W-:-:S03]  /*2570*/  IMAD R2, R37, 0x4, R0 ;  /* 0x0000000425027824 */ /* 0x001fc600078e0200 */
[----:B------:R0:W-:Y:S01]  /*2580*/  STL [R1+0x154], R4 ;  /* 0x0001540401007387 */ /* 0x0001e20000100800 */
[----:B-1----:R-:W-:Y:S01]  /*2590*/  LEA R20, R9, UR7, 0x3 ;  /* 0x0000000709147c11 */ /* 0x002fe2000f8e18ff */
[----:B------:R-:W-:Y:S02]  /*25a0*/  IMAD.MOV.U32 R9, RZ, RZ, -0x800000 ;  /* 0xff800000ff097424 */ /* 0x000fe400078e00ff */
[----:B------:R1:W-:Y:S01]  /*25b0*/  STL [R1+0x15c], R10 ;  /* 0x00015c0a01007387 */ /* 0x0003e20000100800 */
[----:B--2---:R-:W-:-:S03]  /*25c0*/  IADD3 R19, P3, R14, R33, RZ ;  /* 0x000000210e137210 */ /* 0x004fc60007f7e0ff */
[----:B------:R2:W-:Y:S01]  /*25d0*/  STL [R1+0x164], R11 ;  /* 0x0001640b01007387 */ /* 0x0005e20000100800 */
[----:B0-----:R-:W-:Y:S01]  /*25e0*/  IMAD R4, R37, 0x4, R2 ;  /* 0x0000000425047824 */ /* 0x001fe200078e0202 */
[-C--:B-1----:R-:W-:Y:S02]  /*25f0*/  IADD3 R10, P1, R12, R33.reuse, RZ ;  /* 0x000000210c0a7210 */ /* 0x082fe40007f3e0ff */
[----:B--2---:R-:W-:-:S03]  /*2600*/  IADD3 R11, P2, R13, R33, RZ ;  /* 0x000000210d0b7210 */ /* 0x004fc60007f5e0ff */
        /* <DEDUP_REMOVED lines=29> */
[----:B------:R0:W-:Y:S01]  /*27e0*/  STL [R1+0x1a0], R14 ;  /* 0x0001a00e01007387 */ /* 0x0001e20000100800 */
[-C--:B------:R-:W-:Y:S02]  /*27f0*/  LEA.HI.X.SX32 R0, R0, R35.reuse, 0x1, P1 ;  /* 0x0000002300007211 */ /* 0x080fe400008f0eff */
[----:B------:R-:W-:Y:S01]  /*2800*/  LEA.HI.X.SX32 R4, R4, R35, 0x1, P3 ;  /* 0x0000002304047211 */ /* 0x000fe200018f0eff */
[----:B------:R-:W-:Y:S04]  /*2810*/  STL [R1+0x1a8], R17 ;  /* 0x0001a81101007387 */ /* 0x000fe80000100800 */
[----:B------:R1:W-:Y:S01]  /*2820*/  STL [R1+0x1b0], R16 ;  /* 0x0001b01001007387 */ /* 0x0003e20000100800 */
[----:B0-----:R-:W-:-:S03]  /*2830*/  IMAD R14, R37, 0x4, R13 ;  /* 0x00000004250e7824 */ /* 0x001fc600078e020d */
[----:B------:R0:W-:Y:S04]  /*2840*/  STL [R1+0x19c], R0 ;  /* 0x00019c0001007387 */ /* 0x0001e80000100800 */
[----:B------:R2:W-:Y:S01]  /*2850*/  STL [R1+0x1a4], R2 ;  /* 0x0001a40201007387 */ /* 0x0005e20000100800 */
[----:B-1----:R-:W-:-:S03]  /*2860*/  IADD3 R16, P3, R12, R33, RZ ;  /* 0x000000210c107210 */ /* 0x002fc60007f7e0ff */
[----:B------:R1:W-:Y:S01]  /*2870*/  STL [R1+0x1ac], R4 ;  /* 0x0001ac0401007387 */ /* 0x0003e20000100800 */
[----:B0-----:R-:W-:Y:S01]  /*2880*/  IMAD R0, R37, 0x4, R14 ;  /* 0x0000000425007824 */ /* 0x001fe200078e020e */
[-C--:B--2---:R-:W-:Y:S02]  /*2890*/  IADD3 R2, P1, R10, R33.reuse, RZ ;  /* 0x000000210a027210 */ /* 0x084fe40007f3e0ff */
[----:B-1----:R-:W-:-:S03]  /*28a0*/  IADD3 R4, P2, R11, R33, RZ ;  /* 0x000000210b047210 */ /* 0x002fc60007f5e0ff */
[----:B------:R0:W-:Y:S04]  /*28b0*/  STL [R1+0x1b8], R2 ;  /* 0x0001b80201007387 */ /* 0x0001e80000100800 */
[----:B------:R1:W-:Y:S04]  /*28c0*/  STL [R1+0x1c0], R4 ;  /* 0x0001c00401007387 */ /* 0x0003e80000100800 */
[----:B------:R2:W-:Y:S01]  /*28d0*/  STL [R1+0x1c8], R16 ;  /* 0x0001c81001007387 */ /* 0x0005e20000100800 */
[----:B0-----:R-:W-:Y:S01]  /*28e0*/  IMAD R2, R37, 0x4, R0 ;  /* 0x0000000425027824 */ /* 0x001fe200078e0200 */
[----:B-1----:R-:W-:-:S02]  /*28f0*/  LEA.HI.X.SX32 R4, R10, R35, 0x1, P1 ;  /* 0x000000230a047211 */ /* 0x002fc400008f0eff */
[-C--:B------:R-:W-:Y:S02]  /*2900*/  LEA.HI.X.SX32 R10, R11, R35.reuse, 0x1, P2 ;  /* 0x000000230b0a7211 */ /* 0x080fe400010f0eff */
[----:B------:R-:W-:Y:S01]  /*2910*/  LEA.HI.X.SX32 R11, R12, R35, 0x1, P3 ;  /* 0x000000230c0b7211 */ /* 0x000fe200018f0eff */
[----:B------:R0:W-:Y:S01]  /*2920*/  STL [R1+0x1b4], R4 ;  /* 0x0001b40401007387 */ /* 0x0001e20000100800 */
[----:B------:R-:W-:Y:S02]  /*2930*/  IADD3 R12, P2, R14, R33, RZ ;  /* 0x000000210e0c7210 */ /* 0x000fe40007f5e0ff */
[----:B--2---:R-:W-:Y:S01]  /*2940*/  SHF.R.U32.HI R16, RZ, 0x2, R46 ;  /* 0x00000002ff107819 */ /* 0x004fe2000001162e */
[----:B------:R1:W-:Y:S03]  /*2950*/  STL [R1+0x1bc], R10 ;  /* 0x0001bc0a01007387 */ /* 0x0003e60000100800 */
[----:B------:R-:W-:Y:S01]  /*2960*/  SGXT.U32 R16, R16, 0x3 ;  /* 0x000000031010781a */ /* 0x000fe20000000000 */
[----:B------:R2:W-:Y:S01]  /*2970*/  STL [R1+0x1c4], R11 ;  /* 0x0001c40b01007387 */ /* 0x0005e20000100800 */
[----:B0-----:R-:W-:-:S02]  /*2980*/  IMAD R4, R37, 0x4, R2 ;  /* 0x0000000425047824 */ /* 0x001fc400078e0202 */
[C---:B------:R-:W-:Y:S02]  /*2990*/  LOP3.LUT R17, R16.reuse, 0x8, RZ, 0xfc, !PT ;  /* 0x0000000810117812 */ /* 0x040fe400078efcff */
[C---:B------:R-:W-:Y:S02]  /*29a0*/  LOP3.LUT R18, R16.reuse, 0x10, RZ, 0xfc, !PT ;  /* 0x0000001010127812 */ /* 0x040fe400078efcff */
[CC--:B-1----:R-:W-:Y:S02]  /*29b0*/  IADD3 R10, P1, R13.reuse, R33.reuse, RZ ;  /* 0x000000210d0a7210 */ /* 0x0c2fe40007f3e0ff */
[----:B------:R-:W-:Y:S02]  /*29c0*/  LOP3.LUT R19, R16, 0x18, RZ, 0xfc, !PT ;  /* 0x0000001810137812 */ /* 0x000fe400078efcff */
[----:B--2---:R-:W-:Y:S01]  /*29d0*/  IADD3 R11, P3, R0, R33, RZ ;  /* 0x00000021000b7210 */ /* 0x004fe20007f7e0ff */
[----:B------:R0:W-:Y:S01]  /*29e0*/  STL [R1+0x1d0], R10 ;  /* 0x0001d00a01007387 */ /* 0x0001e20000100800 */
[----:B------:R-:W-:-:S02]  /*29f0*/  LEA.HI.X.SX32 R13, R13, R35, 0x1, P1 ;  /* 0x000000230d0d7211 */ /* 0x000fc400008f0eff */
[----:B------:R-:W-:Y:S01]  /*2a00*/  LEA R17, R17, UR7, 0x5 ;  /* 0x0000000711117c11 */ /* 0x000fe2000f8e28ff */
[----:B------:R1:W-:Y:S01]  /*2a10*/  STL [R1+0x1d8], R12 ;  /* 0x0001d80c01007387 */ /* 0x0003e20000100800 */
[----:B------:R-:W-:Y:S02]  /*2a20*/  LEA R18, R18, UR7, 0x5 ;  /* 0x0000000712127c11 */ /* 0x000fe4000f8e28ff */
[----:B------:R-:W-:Y:S01]  /*2a30*/  LEA R19, R19, UR7, 0x5 ;  /* 0x0000000713137c11 */ /* 0x000fe2000f8e28ff */
[----:B------:R2:W-:Y:S01]  /*2a40*/  STL [R1+0x1e0], R11 ;  /* 0x0001e00b01007387 */ /* 0x0005e20000100800 */
[----:B------:R-:W-:Y:S02]  /*2a50*/  IMAD.IADD R39, R41, 0x1, R17 ;  /* 0x0000000129277824 */ /* 0x000fe400078e0211 */
[----:B0-----:R-:W-:Y:S01]  /*2a60*/  IMAD R10, R37, 0x4, R4 ;  /* 0x00000004250a7824 */ /* 0x001fe200078e0204 */
[----:B------:R0:W-:Y:S01]  /*2a70*/  STL [R1+0x1cc], R13 ;  /* 0x0001cc0d01007387 */ /* 0x0001e20000100800 */
[----:B------:R-:W-:Y:S01]  /*2a80*/  IMAD.IADD R40, R41, 0x1, R18 ;  /* 0x0000000129287824 */ /* 0x000fe200078e0212 */
[----:B-1----:R-:W-:-:S02]  /*2a90*/  LEA.HI.X.SX32 R12, R14, R35, 0x1, P2 ;  /* 0x000000230e0c7211 */ /* 0x002fc400010f0eff */
[----:B------:R-:W-:Y:S02]  /*2aa0*/  LOP3.LUT R14, R15, 0x10, R16, 0xfe, !PT ;  /* 0x000000100f0e7812 */ /* 0x000fe400078efe10 */
[----:B--2---:R-:W-:Y:S01]  /*2ab0*/  LEA.HI.X.SX32 R11, R0, R35, 0x1, P3 ;  /* 0x00000023000b7211 */ /* 0x004fe200018f0eff */
[----:B------:R1:W-:Y:S01]  /*2ac0*/  STL [R1+0x1d4], R12 ;  /* 0x0001d40c01007387 */ /* 0x0003e20000100800 */
[----:B------:R-:W-:Y:S01]  /*2ad0*/  IMAD R0, R37, 0x4, R10 ;  /* 0x0000000425007824 */ /* 0x000fe200078e020a */
[-C--:B0-----:R-:W-:Y:S02]  /*2ae0*/  IADD3 R13, P3, R10, R33.reuse, RZ ;  /* 0x000000210a0d7210 */ /* 0x081fe40007f7e0ff */
[----:B------:R0:W-:Y:S01]  /*2af0*/  STL [R1+0x1dc], R11 ;  /* 0x0001dc0b01007387 */ /* 0x0001e20000100800 */
[----:B------:R-:W-:Y:S01]  /*2b00*/  IMAD R37, R3, 0xc, RZ ;  /* 0x0000000c03257824 */ /* 0x000fe200078e02ff */
[-C--:B-1----:R-:W-:Y:S02]  /*2b10*/  IADD3 R12, P1, R2, R33.reuse, RZ ;  /* 0x00000021020c7210 */ /* 0x082fe40007f3e0ff */
[----:B0-----:R-:W-:-:S03]  /*2b20*/  IADD3 R11, P2, R4, R33, RZ ;  /* 0x00000021040b7210 */ /* 0x001fc60007f5e0ff */
[----:B------:R0:W-:Y:S01]  /*2b30*/  STL [R1+0x1e8], R12 ;  /* 0x0001e80c01007387 */ /* 0x0001e20000100800 */
[----:B------:R-:W-:-:S03]  /*2b40*/  LEA.HI.X.SX32 R4, R4, R35, 0x1, P2 ;  /* 0x0000002304047211 */ /* 0x000fc600010f0eff */
[----:B------:R1:W-:Y:S01]  /*2b50*/  STL [R1+0x1f0], R11 ;  /* 0x0001f00b01007387 */ /* 0x0003e20000100800 */
[----:B------:R-:W-:-:S03]  /*2b60*/  IADD3 RZ, P2, R25, R5, RZ ;  /* 0x0000000519ff7210 */ /* 0x000fc60007f5e0ff */
[----:B------:R-:W-:Y:S01]  /*2b70*/  STL [R1+0x1f8], R13 ;  /* 0x0001f80d01007387 */ /* 0x000fe20000100800 */
[-C--:B------:R-:W-:Y:S02]  /*2b80*/  LEA.HI.X.SX32 R25, R25, R6.reuse, 0x1, P2 ;  /* 0x0000000619197211 */ /* 0x080fe400010f0eff */
[----:B0-----:R-:W-:Y:S01]  /*2b90*/  IADD3 R12, P4, R0, R33, RZ ;  /* 0x00000021000c7210 */ /* 0x001fe20007f9e0ff */
[----:B------:R-:W-:Y:S01]  /*2ba0*/  IMAD.SHL.U32 R33, R3, 0x8, RZ ;  /* 0x0000000803217824 */ /* 0x000fe200078e00ff */
[----:B------:R-:W-:Y:S02]  /*2bb0*/  IADD3 R26, P2, R34, R5, RZ ;  /* 0x00000005221a7210 */ /* 0x000fe40007f5e0ff */
[-C--:B-1----:R-:W-:Y:S01]  /*2bc0*/  LEA.HI.X.SX32 R11, R2, R35.reuse, 0x1, P1 ;  /* 0x00000023020b7211 */ /* 0x082fe200008f0eff */
[----:B------:R-:W-:Y:S01]  /*2bd0*/  STL [R1+0x200], R12 ;  /* 0x0002000c01007387 */ /* 0x000fe20000100800 */
[----:B------:R-:W-:Y:S01]  /*2be0*/  LEA.HI.X.SX32 R2, R10, R35, 0x1, P3 ;  /* 0x000000230a027211 */ /* 0x000fe200018f0eff */
[----:B------:R-:W-:Y:S01]  /*2bf0*/  IMAD.MOV.U32 R10, RZ, RZ, -0x800000 ;  /* 0xff800000ff0a7424 */ /* 0x000fe200078e00ff */
[----:B------:R-:W-:Y:S01]  /*2c00*/  IADD3 RZ, P3, R23, R5, RZ ;  /* 0x0000000517ff7210 */ /* 0x000fe20007f7e0ff */
[----:B------:R0:W-:Y:S01]  /*2c10*/  STL [R1+0x1e4], R11 ;  /* 0x0001e40b01007387 */ /* 0x0001e20000100800 */
[----:B------:R-:W-:Y:S01]  /*2c20*/  LEA.HI.X.SX32 R0, R0, R35, 0x1, P4 ;  /* 0x0000002300007211 */ /* 0x000fe200020f0eff */
[----:B------:R-:W-:Y:S01]  /*2c30*/  IMAD R35, R3, 0xa, RZ ;  /* 0x0000000a03237824 */ /* 0x000fe200078e02ff */
[-C--:B------:R-:W-:Y:S01]  /*2c40*/  LEA.HI.X.SX32 R23, R23, R6.reuse, 0x1, P3 ;  /* 0x0000000617177211 */ /* 0x080fe200018f0eff */
[----:B------:R1:W-:Y:S01]  /*2c50*/  STL [R1+0x1ec], R4 ;  /* 0x0001ec0401007387 */ /* 0x0003e20000100800 */
[-C--:B------:R-:W-:Y:S01]  /*2c60*/  IADD3 R24, P3, R33, R5.reuse, RZ ;  /* 0x0000000521187210 */ /* 0x080fe20007f7e0ff */
[----:B------:R-:W-:Y:S01]  /*2c70*/  IMAD.MOV.U32 R3, RZ, RZ, 0x3f800000 ;  /* 0x3f800000ff037424 */ /* 0x000fe200078e00ff */
[-C--:B------:R-:W-:Y:S01]  /*2c80*/  IADD3 RZ, P4, R21, R5.reuse, RZ ;  /* 0x0000000515ff7210 */ /* 0x080fe20007f9e0ff */
[----:B------:R2:W-:Y:S01]  /*2c90*/  STL [R1+0x1f4], R2 ;  /* 0x0001f40201007387 */ /* 0x0005e20000100800 */
[-C--:B------:R-:W-:Y:S01]  /*2ca0*/  LEA.HI.X.SX32 R33, R33, R6.reuse, 0x1, P3 ;  /* 0x0000000621217211 */ /* 0x080fe200018f0eff */
[----:B0-----:R-:W-:Y:S01]  /*2cb0*/  IMAD.MOV.U32 R11, RZ, RZ, -0x800000 ;  /* 0xff800000ff0b7424 */ /* 0x001fe200078e00ff */
[----:B------:R-:W-:Y:S01]  /*2cc0*/  IADD3 R124, P3, R38, R5, RZ ;  /* 0x00000005267c7210 */ /* 0x000fe20007f7e0ff */
[----:B------:R0:W-:Y:S01]  /*2cd0*/  STL [R1+0x1fc], R0 ;  /* 0x0001fc0001007387 */ /* 0x0001e20000100800 */
[----:B------:R-:W-:Y:S01]  /*2ce0*/  LOP3.LUT R12, R16, R15, RZ, 0xfc, !PT ;  /* 0x0000000f100c7212 */ /* 0x000fe200078efcff */
[----:B-1----:R-:W-:Y:S01]  /*2cf0*/  IMAD.MOV.U32 R4, RZ, RZ, 0x3f800000 ;  /* 0x3f800000ff047424 */ /* 0x002fe200078e00ff */
[----:B------:R-:W-:-:S02]  /*2d00*/  LEA.HI.X.SX32 R38, R38, R6, 0x1, P3 ;  /* 0x0000000626267211 */ /* 0x000fc400018f0eff */
[CC--:B------:R-:W-:Y:S01]  /*2d10*/  IADD3 R139, P3, R138.reuse, R5.reuse, RZ ;  /* 0x000000058a8b7210 */ /* 0x0c0fe20007f7e0ff */
[----:B--2---:R-:W-:Y:S01]  /*2d20*/  IMAD.MOV.U32 R2, RZ, RZ, 0x3f800000 ;  /* 0x3f800000ff027424 */ /* 0x004fe200078e00ff */
[C-C-:B------:R-:W-:Y:S02]  /*2d30*/  LOP3.LUT R13, R15.reuse, 0x8, R16.reuse, 0xfe, !PT ;  /* 0x000000080f0d7812 */ /* 0x140fe400078efe10 */
[-C--:B------:R-:W-:Y:S02]  /*2d40*/  LEA.HI.X.SX32 R138, R138, R6.reuse, 0x1, P3 ;  /* 0x000000068a8a7211 */ /* 0x080fe400018f0eff */
[-C--:B------:R-:W-:Y:S02]  /*2d50*/  IADD3 R149, P3, R148, R5.reuse, RZ ;  /* 0x0000000594957210 */ /* 0x080fe40007f7e0ff */
[----:B------:R-:W-:Y:S01]  /*2d60*/  LOP3.LUT R15, R15, 0x18, R16, 0xfe, !PT ;  /* 0x000000180f0f7812 */ /* 0x000fe200078efe10 */
[----:B------:R-:W-:Y:S01]  /*2d70*/  IMAD.IADD R16, R20, 0x1, R41 ;  /* 0x0000000114107824 */ /* 0x000fe200078e0229 */
[----:B------:R-:W-:Y:S01]  /*2d80*/  LEA.HI.X.SX32 R148, R148, R6, 0x1, P3 ;  /* 0x0000000694947211 */ /* 0x000fe200018f0eff */
[----:B------:R-:W-:Y:S01]  /*2d90*/  IMAD.IADD R41, R41, 0x1, R19 ;  /* 0x0000000129297824 */ /* 0x000fe200078e0213 */
[----:B------:R-:W-:-:S02]  /*2da0*/  IADD3 R159, P3, R158, R5, RZ ;  /* 0x000000059e9f7210 */ /* 0x000fc40007f7e0ff */
[-C--:B------:R-:W-:Y:S02]  /*2db0*/  LEA.HI.X.SX32 R21, R21, R6.reuse, 0x1, P4 ;  /* 0x0000000615157211 */ /* 0x080fe400020f0eff */
[-C--:B------:R-:W-:Y:S02]  /*2dc0*/  LEA.HI.X.SX32 R158, R158, R6.reuse, 0x1, P3 ;  /* 0x000000069e9e7211 */ /* 0x080fe400018f0eff */
[-C--:B------:R-:W-:Y:S02]  /*2dd0*/  IADD3 R20, P5, R29, R5.reuse, RZ ;  /* 0x000000051d147210 */ /* 0x080fe40007fbe0ff */
[-C--:B------:R-:W-:Y:S02]  /*2de0*/  IADD3 R22, P4, R31, R5.reuse, RZ ;  /* 0x000000051f167210 */ /* 0x080fe40007f9e0ff */
[----:B------:R-:W-:Y:S02]  /*2df0*/  IADD3 R169, P3, R168, R5, RZ ;  /* 0x00000005a8a97210 */ /* 0x000fe40007f7e0ff */
[----:B------:R-:W-:-:S02]  /*2e00*/  LEA.HI.X.SX32 R29, R29, R6, 0x1, P5 ;  /* 0x000000061d1d7211 */ /* 0x000fc400028f0eff */
[-C--:B------:R-:W-:Y:S02]  /*2e10*/  LEA.HI.X.SX32 R31, R31, R6.reuse, 0x1, P4 ;  /* 0x000000061f1f7211 */ /* 0x080fe400020f0eff */
[----:B------:R-:W-:Y:S02]  /*2e20*/  LEA.HI.X.SX32 R168, R168, R6, 0x1, P3 ;  /* 0x00000006a8a87211 */ /* 0x000fe400018f0eff */
[-C--:B------:R-:W-:Y:S02]  /*2e30*/  IADD3 R28, P6, R35, R5.reuse, RZ ;  /* 0x00000005231c7210 */ /* 0x080fe40007fde0ff */
[-C--:B------:R-:W-:Y:S02]  /*2e40*/  IADD3 R30, P5, R36, R5.reuse, RZ ;  /* 0x00000005241e7210 */ /* 0x080fe40007fbe0ff */
[-C--:B------:R-:W-:Y:S02]  /*2e50*/  IADD3 R32, P4, R37, R5.reuse, RZ ;  /* 0x0000000525207210 */ /* 0x080fe40007f9e0ff */
[----:B------:R-:W-:-:S02]  /*2e60*/  IADD3 R179, P3, R178, R5, RZ ;  /* 0x00000005b2b37210 */ /* 0x000fc40007f7e0ff */
[-C--:B------:R-:W-:Y:S02]  /*2e70*/  LEA.HI.X.SX32 R34, R34, R6.reuse, 0x1, P2 ;  /* 0x0000000622227211 */ /* 0x080fe400010f0eff */
[-C--:B------:R-:W-:Y:S02]  /*2e80*/  LEA.HI.X.SX32 R35, R35, R6.reuse, 0x1, P6 ;  /* 0x0000000623237211 */ /* 0x080fe400030f0eff */
[-C--:B------:R-:W-:Y:S02]  /*2e90*/  LEA.HI.X.SX32 R36, R36, R6.reuse, 0x1, P5 ;  /* 0x0000000624247211 */ /* 0x080fe400028f0eff */
[-C--:B------:R-:W-:Y:S02]  /*2ea0*/  LEA.HI.X.SX32 R37, R37, R6.reuse, 0x1, P4 ;  /* 0x0000000625257211 */ /* 0x080fe400020f0eff */
[----:B------:R-:W-:Y:S02]  /*2eb0*/  LEA.HI.X.SX32 R178, R178, R6, 0x1, P3 ;  /* 0x00000006b2b27211 */ /* 0x000fe400018f0eff */
[----:B------:R-:W-:-:S02]  /*2ec0*/  IADD3 R131, P2, R125, R5, RZ ;  /* 0x000000057d837210 */ /* 0x000fc40007f5e0ff */
[-C--:B------:R-:W-:Y:S02]  /*2ed0*/  IADD3 R133, P6, R132, R5.reuse, RZ ;  /* 0x0000000584857210 */ /* 0x080fe40007fde0ff */
[-C--:B------:R-:W-:Y:S02]  /*2ee0*/  IADD3 R135, P5, R134, R5.reuse, RZ ;  /* 0x0000000586877210 */ /* 0x080fe40007fbe0ff */
[-C--:B------:R-:W-:Y:S02]  /*2ef0*/  IADD3 R137, P4, R136, R5.reuse, RZ ;  /* 0x0000000588897210 */ /* 0x080fe40007f9e0ff */
[----:B------:R-:W-:Y:S02]  /*2f00*/  IADD3 R189, P3, R188, R5, RZ ;  /* 0x00000005bcbd7210 */ /* 0x000fe40007f7e0ff */
[-C--:B------:R-:W-:Y:S02]  /*2f10*/  LEA.HI.X.SX32 R125, R125, R6.reuse, 0x1, P2 ;  /* 0x000000067d7d7211 */ /* 0x080fe400010f0eff */
[----:B------:R-:W-:-:S02]  /*2f20*/  LEA.HI.X.SX32 R132, R132, R6, 0x1, P6 ;  /* 0x0000000684847211 */ /* 0x000fc400030f0eff */
[-C--:B------:R-:W-:Y:S02]  /*2f30*/  LEA.HI.X.SX32 R134, R134, R6.reuse, 0x1, P5 ;  /* 0x0000000686867211 */ /* 0x080fe400028f0eff */
[-C--:B------:R-:W-:Y:S02]  /*2f40*/  LEA.HI.X.SX32 R136, R136, R6.reuse, 0x1, P4 ;  /* 0x0000000688887211 */ /* 0x080fe400020f0eff */
[----:B------:R-:W-:Y:S02]  /*2f50*/  LEA.HI.X.SX32 R188, R188, R6, 0x1, P3 ;  /* 0x00000006bcbc7211 */ /* 0x000fe400018f0eff */
[-C--:B------:R-:W-:Y:S02]  /*2f60*/  IADD3 R141, P2, R140, R5.reuse, RZ ;  /* 0x000000058c8d7210 */ /* 0x080fe40007f5e0ff */
[-C--:B------:R-:W-:Y:S02]  /*2f70*/  IADD3 R143, P6, R142, R5.reuse, RZ ;  /* 0x000000058e8f7210 */ /* 0x080fe40007fde0ff */
[----:B------:R-:W-:-:S02]  /*2f80*/  IADD3 R145, P5, R144, R5, RZ ;  /* 0x0000000590917210 */ /* 0x000fc40007fbe0ff */
[-C--:B------:R-:W-:Y:S02]  /*2f90*/  IADD3 R147, P4, R146, R5.reuse, RZ ;  /* 0x0000000592937210 */ /* 0x080fe40007f9e0ff */
[----:B------:R-:W-:Y:S02]  /*2fa0*/  IADD3 R200, P3, R199, R5, RZ ;  /* 0x00000005c7c87210 */ /* 0x000fe40007f7e0ff */
[-C--:B------:R-:W-:Y:S02]  /*2fb0*/  LEA.HI.X.SX32 R140, R140, R6.reuse, 0x1, P2 ;  /* 0x000000068c8c7211 */ /* 0x080fe400010f0eff */
[-C--:B------:R-:W-:Y:S02]  /*2fc0*/  LEA.HI.X.SX32 R142, R142, R6.reuse, 0x1, P6 ;  /* 0x000000068e8e7211 */ /* 0x080fe400030f0eff */
[-C--:B------:R-:W-:Y:S02]  /*2fd0*/  LEA.HI.X.SX32 R144, R144, R6.reuse, 0x1, P5 ;  /* 0x0000000690907211 */ /* 0x080fe400028f0eff */
[----:B------:R-:W-:-:S02]  /*2fe0*/  LEA.HI.X.SX32 R146, R146, R6, 0x1, P4 ;  /* 0x0000000692927211 */ /* 0x000fc400020f0eff */
[----:B------:R-:W-:Y:S02]  /*2ff0*/  LEA.HI.X.SX32 R199, R199, R6, 0x1, P3 ;  /* 0x00000006c7c77211 */ /* 0x000fe400018f0eff */
[-C--:B------:R-:W-:Y:S02]  /*3000*/  IADD3 R151, P2, R150, R5.reuse, RZ ;  /* 0x0000000596977210 */ /* 0x080fe40007f5e0ff */
        /* <DEDUP_REMOVED lines=25> */
[-C--:B------:R-:W-:Y:S01]  /*31a0*/  LEA.HI.X.SX32 R172, R172, R6.reuse, 0x1, P6 ;  /* 0x00000006acac7211 */ /* 0x080fe200030f0eff */
[----:B------:R1:W-:Y:S01]  /*31b0*/  STL [R1+0x4], R43 ;  /* 0x0000042b01007387 */ /* 0x0003e20000100800 */
[-C--:B------:R-:W-:Y:S02]  /*31c0*/  LEA.HI.X.SX32 R174, R174, R6.reuse, 0x1, P5 ;  /* 0x00000006aeae7211 */ /* 0x080fe400028f0eff */
[----:B------:R-:W-:-:S02]  /*31d0*/  LEA.HI.X.SX32 R176, R176, R6, 0x1, P4 ;  /* 0x00000006b0b07211 */ /* 0x000fc400020f0eff */
[-C--:B------:R-:W-:Y:S02]  /*31e0*/  LEA.HI.X.SX32 R42, R42, R6.reuse, 0x1, P3 ;  /* 0x000000062a2a7211 */ /* 0x080fe400018f0eff */
[-C--:B------:R-:W-:Y:S02]  /*31f0*/  IADD3 R181, P2, R180, R5.reuse, RZ ;  /* 0x00000005b4b57210 */ /* 0x080fe40007f5e0ff */
[-C--:B------:R-:W-:Y:S01]  /*3200*/  IADD3 R183, P6, R182, R5.reuse, RZ ;  /* 0x00000005b6b77210 */ /* 0x080fe20007fde0ff */
[----:B------:R1:W-:Y:S01]  /*3210*/  STL [R1], R42 ;  /* 0x0000002a01007387 */ /* 0x0003e20000100800 */
[-C--:B------:R-:W-:Y:S02]  /*3220*/  IADD3 R185, P5, R184, R5.reuse, RZ ;  /* 0x00000005b8b97210 */ /* 0x080fe40007fbe0ff */
[----:B------:R-:W-:Y:S02]  /*3230*/  IADD3 R187, P4, R186, R5, RZ ;  /* 0x00000005babb7210 */ /* 0x000fe40007f9e0ff */
        /* <DEDUP_REMOVED lines=8> */
[-C--:B------:R-:W-:Y:S02]  /*32c0*/  LEA.HI.X.SX32 R190, R190, R6.reuse, 0x1, P2 ;  /* 0x00000006bebe7211 */ /* 0x080fe400010f0eff */
[-C--:B------:R-:W-:Y:S02]  /*32d0*/  LEA.HI.X.SX32 R192, R192, R6.reuse, 0x1, P6 ;  /* 0x00000006c0c07211 */ /* 0x080fe400030f0eff */
[-C--:B------:R-:W-:Y:S02]  /*32e0*/  LEA.HI.X.SX32 R194, R194, R6.reuse, 0x1, P5 ;  /* 0x00000006c2c27211 */ /* 0x080fe400028f0eff */
[----:B------:R-:W-:Y:S02]  /*32f0*/  LEA.HI.X.SX32 R196, R196, R6, 0x1, P4 ;  /* 0x00000006c4c47211 */ /* 0x000fe400020f0eff */
[----:B------:R-:W-:-:S02]  /*3300*/  IADD3 R203, P2, R202, R5, RZ ;  /* 0x00000005cacb7210 */ /* 0x000fc40007f5e0ff */
[-C--:B------:R-:W-:Y:S02]  /*3310*/  IADD3 R207, P6, R206, R5.reuse, RZ ;  /* 0x00000005cecf7210 */ /* 0x080fe40007fde0ff */
[-C--:B------:R-:W-:Y:S02]  /*3320*/  IADD3 R209, P5, R208, R5.reuse, RZ ;  /* 0x00000005d0d17210 */ /* 0x080fe40007fbe0ff */
[----:B------:R-:W-:Y:S02]  /*3330*/  IADD3 R212, P4, R211, R5, RZ ;  /* 0x00000005d3d47210 */ /* 0x000fe40007f9e0ff */
[-C--:B------:R-:W-:Y:S02]  /*3340*/  LEA.HI.X.SX32 R202, R202, R6.reuse, 0x1, P2 ;  /* 0x00000006caca7211 */ /* 0x080fe400010f0eff */
[-C--:B------:R-:W-:Y:S02]  /*3350*/  LEA.HI.X.SX32 R206, R206, R6.reuse, 0x1, P6 ;  /* 0x00000006cece7211 */ /* 0x080fe400030f0eff */
[----:B------:R-:W-:-:S02]  /*3360*/  LEA.HI.X.SX32 R208, R208, R6, 0x1, P5 ;  /* 0x00000006d0d07211 */ /* 0x000fc400028f0eff */
[-C--:B------:R-:W-:Y:S02]  /*3370*/  LEA.HI.X.SX32 R211, R211, R6.reuse, 0x1, P4 ;  /* 0x00000006d3d37211 */ /* 0x080fe400020f0eff */
[-C--:B------:R-:W-:Y:S02]  /*3380*/  IADD3 R219, P2, R218, R5.reuse, RZ ;  /* 0x00000005dadb7210 */ /* 0x080fe40007f5e0ff */
[-C--:B------:R-:W-:Y:S02]  /*3390*/  IADD3 R224, P6, R222, R5.reuse, RZ ;  /* 0x00000005dee07210 */ /* 0x080fe40007fde0ff */
        /* <DEDUP_REMOVED lines=9> */
[----:B------:R-:W-:Y:S02]  /*3430*/  IADD3 R252, P4, R251, R5, RZ ;  /* 0x00000005fbfc7210 */ /* 0x000fe40007f9e0ff */
[----:B0-----:R-:W-:Y:S01]  /*3440*/  LEA R0, R8, UR7, 0x2 ;  /* 0x0000000708007c11 */ /* 0x001fe2000f8e10ff */
[----:B------:R-:W-:Y:S01]  /*3450*/  IMAD.MOV.U32 R0, RZ, RZ, 0x3f800000 ;  /* 0x3f800000ff007424 */ /* 0x000fe200078e00ff */
[----:B------:R-:W-:Y:S01]  /*3460*/  LOP3.LUT P1, RZ, R46, 0x7, RZ, 0xc0, !PT ;  /* 0x000000072eff7812 */ /* 0x000fe2000782c0ff */
[----:B------:R-:W-:Y:S01]  /*3470*/  IMAD.MOV.U32 R8, RZ, RZ, -0x800000 ;  /* 0xff800000ff087424 */ /* 0x000fe200078e00ff */
[-C--:B------:R-:W-:Y:S02]  /*3480*/  LEA.HI.X.SX32 R238, R238, R6.reuse, 0x1, P2 ;  /* 0x00000006eeee7211 */ /* 0x080fe400010f0eff */
[-C--:B------:R-:W-:Y:S02]  /*3490*/  LEA.HI.X.SX32 R242, R242, R6.reuse, 0x1, P6 ;  /* 0x00000006f2f27211 */ /* 0x080fe400030f0eff */
[----:B------:R-:W-:-:S02]  /*34a0*/  LEA.HI.X.SX32 R248, R248, R6, 0x1, P5 ;  /* 0x00000006f8f87211 */ /* 0x000fc400028f0eff */
[----:B-1----:R-:W-:-:S07]  /*34b0*/  LEA.HI.X.SX32 R251, R251, R6, 0x1, P4 ;  /* 0x00000006fbfb7211 */ /* 0x002fce00020f0eff */
.L_x_9:
[----:B------:R-:W-:Y:S02]  /*34c0*/  USHF.R.S32.HI UR8, URZ, 0x1f, UR4 ;  /* 0x0000001f3f087899 */ /* 0x000fe40008011404 */
[----:B------:R-:W-:Y:S01]  /*34d0*/  IADD3 R48, P2, R5, UR4, RZ ;  /* 0x0000000405307c10 */ /* 0x000fe2000ff5e0ff */
[----:B------:R-:W2:Y:S01]  /*34e0*/  LDL R225, [R1+0x4] ;  /* 0x0000040001e17983 */ /* 0x000ea20000100800 */
[----:B------:R-:W-:Y:S01]  /*34f0*/  IADD3 R44, P3, R20, UR4, RZ ;  /* 0x00000004142c7c10 */ /* 0x000fe2000ff7e0ff */
[----:B------:R-:W0:Y:S01]  /*3500*/  LDC R220, c[0x0][0x254] ;  /* 0x00009500ffdc7b82 */ /* 0x000e220000000800 */
[----:B------:R-:W-:Y:S01]  /*3510*/  IADD3.X R49, R6, UR8, RZ, P2, !PT ;  /* 0x0000000806317c10 */ /* 0x000fe200097fe4ff */
[----:B------:R-:W3:Y:S01]  /*3520*/  LDL R223, [R1] ;  /* 0x0000000001df7983 */ /* 0x000ee20000100800 */
[----:B------:R-:W-:Y:S02]  /*3530*/  IADD3 R46, P2, R22, UR4, RZ ;  /* 0x00000004162e7c10 */ /* 0x000fe4000ff5e0ff */
[----:B------:R-:W-:Y:S01]  /*3540*/  IADD3.X R45, R29, UR8, RZ, P3, !PT ;  /* 0x000000081d2d7c10 */ /* 0x000fe20009ffe4ff */
[----:B------:R-:W4:Y:S01]  /*3550*/  LDG.E.U8 R48, desc[UR12][R48.64] ;  /* 0x0000000c30307981 */ /* 0x000f22000c1e1100 */
[----:B------:R-:W-:-:S02]  /*3560*/  IADD3 R42, P3, R24, UR4, RZ ;  /* 0x00000004182a7c10 */ /* 0x000fc4000ff7e0ff */
[----:B------:R-:W-:Y:S02]  /*3570*/  IADD3.X R47, R31, UR8, RZ, P2, !PT ;  /* 0x000000081f2f7c10 */ /* 0x000fe400097fe4ff */
[----:B------:R-:W-:Y:S01]  /*3580*/  IADD3 R52, P2, R26, UR4, RZ ;  /* 0x000000041a347c10 */ /* 0x000fe2000ff5e0ff */
[----:B------:R-:W5:Y:S01]  /*3590*/  LDG.E.U8 R45, desc[UR12][R44.64] ;  /* 0x0000000c2c2d7981 */ /* 0x000f62000c1e1100 */
[----:B------:R-:W-:Y:S02]  /*35a0*/  IADD3.X R43, R33, UR8, RZ, P3, !PT ;  /* 0x00000008212b7c10 */ /* 0x000fe40009ffe4ff */
[----:B------:R-:W-:Y:S02]  /*35b0*/  IADD3 R50, P3, R28, UR4, RZ ;  /* 0x000000041c327c10 */ /* 0x000fe4000ff7e0ff */
[----:B------:R-:W-:Y:S02]  /*35c0*/  IADD3.X R53, R34, UR8, RZ, P2, !PT ;  /* 0x0000000822357c10 */ /* 0x000fe400097fe4ff */
[----:B------:R-:W-:Y:S01]  /*35d0*/  IADD3.X R51, R35, UR8, RZ, P3, !PT ;  /* 0x0000000823337c10 */ /* 0x000fe20009ffe4ff */
[----:B------:R-:W4:Y:S01]  /*35e0*/  LDG.E.U8 R43, desc[UR12][R42.64] ;  /* 0x0000000c2a2b7981 */ /* 0x000f22000c1e1100 */
[----:B------:R-:W-:-:S03]  /*35f0*/  IADD3 R54, P3, R32, UR4, RZ ;  /* 0x0000000420367c10 */ /* 0x000fc6000ff7e0ff */
[----:B------:R1:W5:Y:S01]  /*3600*/  LDG.E.U8 R44, desc[UR12][R46.64] ;  /* 0x0000000c2e2c7981 */ /* 0x000362000c1e1100 */
[----:B------:R-:W-:-:S03]  /*3610*/  IADD3.X R55, R37, UR8, RZ, P3, !PT ;  /* 0x0000000825377c10 */ /* 0x000fc60009ffe4ff */
[----:B------:R1:W5:Y:S04]  /*3620*/  LDG.E.U8 R49, desc[UR12][R52.64] ;  /* 0x0000000c34317981 */ /* 0x000368000c1e1100 */
[----:B------:R0:W5:Y:S01]  /*3630*/  LDG.E.U8 R42, desc[UR12][R50.64] ;  /* 0x0000000c322a7981 */ /* 0x000162000c1e1100 */
[----:B-1----:R-:W-:-:S04]  /*3640*/  IADD3 R46, P2, R30, UR4, RZ ;  /* 0x000000041e2e7c10 */ /* 0x002fc8000ff5e0ff */
[----:B------:R-:W-:Y:S02]  /*3650*/  IADD3.X R47, R36, UR8, RZ, P2, !PT ;  /* 0x00000008242f7c10 */ /* 0x000fe400097fe4ff */
[----:B------:R-:W-:Y:S02]  /*3660*/  IADD3 R52, P2, R124, UR4, RZ ;  /* 0x000000047c347c10 */ /* 0x000fe4000ff5e0ff */
[----:B0-----:R-:W-:Y:S01]  /*3670*/  IADD3 R50, P3, R131, UR4, RZ ;  /* 0x0000000483327c10 */ /* 0x001fe2000ff7e0ff */
[----:B------:R-:W5:Y:S01]  /*3680*/  LDG.E.U8 R46, desc[UR12][R46.64] ;  /* 0x0000000c2e2e7981 */ /* 0x000f62000c1e1100 */
[----:B------:R-:W-:Y:S02]  /*3690*/  IADD3.X R53, R38, UR8, RZ, P2, !PT ;  /* 0x0000000826357c10 */ /* 0x000fe400097fe4ff */
[----:B------:R-:W-:-:S03]  /*36a0*/  IADD3.X R51, R125, UR8, RZ, P3, !PT ;  /* 0x000000087d337c10 */ /* 0x000fc60009ffe4ff */
[----:B------:R-:W5:Y:S04]  /*36b0*/  LDG.E.U8 R56, desc[UR12][R52.64] ;  /* 0x0000000c34387981 */ /* 0x000f68000c1e1100 */
[----:B------:R0:W5:Y:S04]  /*36c0*/  LDG.E.U8 R47, desc[UR12][R54.64] ;  /* 0x0000000c362f7981 */ /* 0x000168000c1e1100 */
[----:B------:R1:W5:Y:S01]  /*36d0*/  LDG.E.U8 R57, desc[UR12][R50.64] ;  /* 0x0000000c32397981 */ /* 0x000362000c1e1100 */
[----:B0-----:R-:W-:Y:S02]  /*36e0*/  IADD3 R54, P2, R133, UR4, RZ ;  /* 0x0000000485367c10 */ /* 0x001fe4000ff5e0ff */
[----:B------:R-:W-:-:S02]  /*36f0*/  IADD3 R52, P3, R135, UR4, RZ ;  /* 0x0000000487347c10 */ /* 0x000fc4000ff7e0ff */
[----:B------:R-:W-:Y:S02]  /*3700*/  IADD3.X R55, R132, UR8, RZ, P2, !PT ;  /* 0x0000000884377c10 */ /* 0x000fe400097fe4ff */
[----:B-1----:R-:W-:Y:S02]  /*3710*/  IADD3 R50, P2, R137, UR4, RZ ;  /* 0x0000000489327c10 */ /* 0x002fe4000ff5e0ff */
[----:B------:R-:W-:Y:S01]  /*3720*/  IADD3.X R53, R134, UR8, RZ, P3, !PT ;  /* 0x0000000886357c10 */ /* 0x000fe20009ffe4ff */
[----:B------:R0:W5:Y:S01]  /*3730*/  LDG.E.U8 R58, desc[UR12][R54.64] ;  /* 0x0000000c363a7981 */ /* 0x000162000c1e1100 */
[----:B------:R-:W-:-:S03]  /*3740*/  IADD3.X R51, R136, UR8, RZ, P2, !PT ;  /* 0x0000000888337c10 */ /* 0x000fc600097fe4ff */
[----:B------:R1:W5:Y:S04]  /*3750*/  LDG.E.U8 R59, desc[UR12][R52.64] ;  /* 0x0000000c343b7981 */ /* 0x000368000c1e1100 */
[----:B------:R1:W5:Y:S01]  /*3760*/  LDG.E.U8 R92, desc[UR12][R50.64] ;  /* 0x0000000c325c7981 */ /* 0x000362000c1e1100 */
[----:B0-----:R-:W-:-:S04]  /*3770*/  IADD3 R54, P3, R139, UR4, RZ ;  /* 0x000000048b367c10 */ /* 0x001fc8000ff7e0ff */
[----:B------:R-:W-:Y:S02]  /*3780*/  IADD3.X R55, R138, UR8, RZ, P3, !PT ;  /* 0x000000088a377c10 */ /* 0x000fe40009ffe4ff */
[----:B-1----:R-:W-:Y:S02]  /*3790*/  IADD3 R52, P2, R141, UR4, RZ ;  /* 0x000000048d347c10 */ /* 0x002fe4000ff5e0ff */
[----:B------:R-:W-:Y:S01]  /*37a0*/  IADD3 R50, P3, R143, UR4, RZ ;  /* 0x000000048f327c10 */ /* 0x000fe2000ff7e0ff */
[----:B------:R0:W5:Y:S01]  /*37b0*/  LDG.E.U8 R93, desc[UR12][R54.64] ;  /* 0x0000000c365d7981 */ /* 0x000162000c1e1100 */
[----:B------:R-:W-:Y:S02]  /*37c0*/  IADD3.X R53, R140, UR8, RZ, P2, !PT ;  /* 0x000000088c357c10 */ /* 0x000fe400097fe4ff */
[----:B------:R-:W-:-:S03]  /*37d0*/  IADD3.X R51, R142, UR8, RZ, P3, !PT ;  /* 0x000000088e337c10 */ /* 0x000fc60009ffe4ff */
[----:B------:R1:W5:Y:S01]  /*37e0*/  LDG.E.U8 R94, desc[UR12][R52.64] ;  /* 0x0000000c345e7981 */ /* 0x000362000c1e1100 */
[----:B0-----:R-:W-:-:S03]  /*37f0*/  IADD3 R54, P2, R145, UR4, RZ ;  /* 0x0000000491367c10 */ /* 0x001fc6000ff5e0ff */
[----:B------:R0:W5:Y:S01]  /*3800*/  LDG.E.U8 R95, desc[UR12][R50.64] ;  /* 0x0000000c325f7981 */ /* 0x000162000c1e1100 */
[----:B------:R-:W-:Y:S02]  /*3810*/  IADD3.X R55, R144, UR8, RZ, P2, !PT ;  /* 0x0000000890377c10 */ /* 0x000fe400097fe4ff */
[----:B-1----:R-:W-:-:S03]  /*3820*/  IADD3 R52, P3, R147, UR4, RZ ;  /* 0x0000000493347c10 */ /* 0x002fc6000ff7e0ff */
[----:B------:R1:W5:Y:S01]  /*3830*/  LDG.E.U8 R96, desc[UR12][R54.64] ;  /* 0x0000000c36607981 */ /* 0x000362000c1e1100 */
[----:B0-----:R-:W-:Y:S02]  /*3840*/  IADD3 R50, P2, R149, UR4, RZ ;  /* 0x0000000495327c10 */ /* 0x001fe4000ff5e0ff */
[----:B------:R-:W-:Y:S02]  /*3850*/  IADD3.X R53, R146, UR8, RZ, P3, !PT ;  /* 0x0000000892357c10 */ /* 0x000fe40009ffe4ff */
[----:B------:R-:W-:-:S03]  /*3860*/  IADD3.X R51, R148, UR8, RZ, P2, !PT ;  /* 0x0000000894337c10 */ /* 0x000fc600097fe4ff */
[----:B------:R0:W5:Y:S01]  /*3870*/  LDG.E.U8 R97, desc[UR12][R52.64] ;  /* 0x0000000c34617981 */ /* 0x000162000c1e1100 */
[----:B-1----:R-:W-:-:S03]  /*3880*/  IADD3 R54, P3, R151, UR4, RZ ;  /* 0x0000000497367c10 */ /* 0x002fc6000ff7e0ff */
[----:B------:R1:W5:Y:S01]  /*3890*/  LDG.E.U8 R98, desc[UR12][R50.64] ;  /* 0x0000000c32627981 */ /* 0x000362000c1e1100 */
[----:B------:R-:W-:Y:S02]  /*38a0*/  IADD3.X R55, R150, UR8, RZ, P3, !PT ;  /* 0x0000000896377c10 */ /* 0x000fe40009ffe4ff */
[----:B0-----:R-:W-:-:S03]  /*38b0*/  IADD3 R52, P2, R153, UR4, RZ ;  /* 0x0000000499347c10 */ /* 0x001fc6000ff5e0ff */
[----:B------:R0:W5:Y:S01]  /*38c0*/  LDG.E.U8 R99, desc[UR12][R54.64] ;  /* 0x0000000c36637981 */ /* 0x000162000c1e1100 */
[----:B-1----:R-:W-:Y:S02]  /*38d0*/  IADD3 R50, P3, R155, UR4, RZ ;  /* 0x000000049b327c10 */ /* 0x002fe4000ff7e0ff */
[----:B------:R-:W-:Y:S02]  /*38e0*/  IADD3.X R53, R152, UR8, RZ, P2, !PT ;  /* 0x0000000898357c10 */ /* 0x000fe400097fe4ff */
[----:B------:R-:W-:Y:S02]  /*38f0*/  IADD3.X R51, R154, UR8, RZ, P3, !PT ;  /* 0x000000089a337c10 */ /* 0x000fe40009ffe4ff */
[----:B0-----:R-:W-:Y:S01]  /*3900*/  IADD3 R54, P2, R157, UR4, RZ ;  /* 0x000000049d367c10 */ /* 0x001fe2000ff5e0ff */
[----:B------:R0:W5:Y:S03]  /*3910*/  LDG.E.U8 R100, desc[UR12][R52.64] ;  /* 0x0000000c34647981 */ /* 0x000166000c1e1100 */
[----:B------:R-:W-:Y:S01]  /*3920*/  IADD3.X R55, R156, UR8, RZ, P2, !PT ;  /* 0x000000089c377c10 */ /* 0x000fe200097fe4ff */
[----:B------:R1:W5:Y:S04]  /*3930*/  LDG.E.U8 R101, desc[UR12][R50.64] ;  /* 0x0000000c32657981 */ /* 0x000368000c1e1100 */
[----:B------:R1:W5:Y:S01]  /*3940*/  LDG.E.U8 R102, desc[UR12][R54.64] ;  /* 0x0000000c36667981 */ /* 0x000362000c1e1100 */
[----:B0-----:R-:W-:-:S02]  /*3950*/  IADD3 R52, P3, R159, UR4, RZ ;  /* 0x000000049f347c10 */ /* 0x001fc4000ff7e0ff */
[----:B-1----:R-:W-:Y:S02]  /*3960*/  IADD3 R50, P2, R161, UR4, RZ ;  /* 0x00000004a1327c10 */ /* 0x002fe4000ff5e0ff */
[----:B------:R-:W-:Y:S02]  /*3970*/  IADD3.X R53, R158, UR8, RZ, P3, !PT ;  /* 0x000000089e357c10 */ /* 0x000fe40009ffe4ff */
[----:B------:R-:W-:Y:S02]  /*3980*/  IADD3.X R51, R160, UR8, RZ, P2, !PT ;  /* 0x00000008a0337c10 */ /* 0x000fe400097fe4ff */
[----:B------:R-:W-:Y:S01]  /*3990*/  IADD3 R54, P3, R163, UR4, RZ ;  /* 0x00000004a3367c10 */ /* 0x000fe2000ff7e0ff */
        /* <DEDUP_REMOVED lines=54> */
[----:B------:R-:W5:Y:S03]  /*3d00*/  LDG.E.U8 R122, desc[UR12][R52.64] ;  /* 0x0000000c347a7981 */ /* 0x000f66000c1e1100 */
[----:B------:R-:W-:Y:S01]  /*3d10*/  IADD3.X R55, R199, UR8, RZ, P3, !PT ;  /* 0x00000008c7377c10 */ /* 0x000fe20009ffe4ff */
[----:B------:R0:W5:Y:S04]  /*3d20*/  LDG.E.U8 R123, desc[UR12][R50.64] ;  /* 0x0000000c327b7981 */ /* 0x000168000c1e1100 */
[----:B------:R-:W5:Y:S01]  /*3d30*/  LDG.E.U8 R54, desc[UR12][R54.64] ;  /* 0x0000000c36367981 */ /* 0x000f62000c1e1100 */
[----:B0-----:R-:W-:-:S02]  /*3d40*/  IADD3 R50, P3, R207, UR4, RZ ;  /* 0x00000004cf327c10 */ /* 0x001fc4000ff7e0ff */
[----:B------:R-:W-:Y:S02]  /*3d50*/  IADD3 R52, P2, R203, UR4, RZ ;  /* 0x00000004cb347c10 */ /* 0x000fe4000ff5e0ff */
[----:B------:R-:W-:Y:S02]  /*3d60*/  IADD3.X R51, R206, UR8, RZ, P3, !PT ;  /* 0x00000008ce337c10 */ /* 0x000fe40009ffe4ff */
[----:B------:R-:W-:-:S03]  /*3d70*/  IADD3.X R53, R202, UR8, RZ, P2, !PT ;  /* 0x00000008ca357c10 */ /* 0x000fc600097fe4ff */
[----:B------:R0:W5:Y:S04]  /*3d80*/  LDG.E.U8 R126, desc[UR12][R50.64] ;  /* 0x0000000c327e7981 */ /* 0x000168000c1e1100 */
[----:B------:R1:W5:Y:S01]  /*3d90*/  LDG.E.U8 R55, desc[UR12][R52.64] ;  /* 0x0000000c34377981 */ /* 0x000362000c1e1100 */
[----:B0-----:R-:W-:-:S04]  /*3da0*/  IADD3 R50, P3, R212, UR4, RZ ;  /* 0x00000004d4327c10 */ /* 0x001fc8000ff7e0ff */
[----:B------:R-:W-:Y:S02]  /*3db0*/  IADD3.X R51, R211, UR8, RZ, P3, !PT ;  /* 0x00000008d3337c10 */ /* 0x000fe40009ffe4ff */
[----:B-1----:R-:W-:-:S03]  /*3dc0*/  IADD3 R52, P2, R209, UR4, RZ ;  /* 0x00000004d1347c10 */ /* 0x002fc6000ff5e0ff */
[----:B------:R0:W5:Y:S01]  /*3dd0*/  LDG.E.U8 R128, desc[UR12][R50.64] ;  /* 0x0000000c32807981 */ /* 0x000162000c1e1100 */
[----:B------:R-:W-:-:S05]  /*3de0*/  IADD3.X R53, R208, UR8, RZ, P2, !PT ;  /* 0x00000008d0357c10 */ /* 0x000fca00097fe4ff */
[----:B------:R-:W5:Y:S01]  /*3df0*/  LDG.E.U8 R127, desc[UR12][R52.64] ;  /* 0x0000000c347f7981 */ /* 0x000f62000c1e1100 */
[----:B0-----:R-:W-:-:S04]  /*3e00*/  IADD3 R50, P2, R215, UR4, RZ ;  /* 0x00000004d7327c10 */ /* 0x001fc8000ff5e0ff */
[----:B------:R-:W-:-:S05]  /*3e10*/  IADD3.X R51, R214, UR8, RZ, P2, !PT ;  /* 0x00000008d6337c10 */ /* 0x000fca00097fe4ff */
[----:B------:R0:W5:Y:S02]  /*3e20*/  LDG.E.U8 R129, desc[UR12][R50.64] ;  /* 0x0000000c32817981 */ /* 0x000164000c1e1100 */
        /* <DEDUP_REMOVED lines=9> */
[----:B0-----:R-:W-:-:S04]  /*3ec0*/  IADD3 R50, P4, R5, R220, RZ ;  /* 0x000000dc05327210 */ /* 0x001fc80007f9e0ff */
[----:B------:R-:W-:Y:S02]  /*3ed0*/  IADD3 R50, P2, R50, UR4, RZ ;  /* 0x0000000432327c10 */ /* 0x000fe4000ff5e0ff */
[----:B------:R-:W-:-:S04]  /*3ee0*/  LEA.HI.X.SX32 R51, R220, R6, 0x1, P4 ;  /* 0x00000006dc337211 */ /* 0x000fc800020f0eff */
[----:B------:R-:W-:-:S05]  /*3ef0*/  IADD3.X R51, R51, UR8, RZ, P2, !PT ;  /* 0x0000000833337c10 */ /* 0x000fca00097fe4ff */
[----:B------:R0:W5:Y:S02]  /*3f00*/  LDG.E.U8 R204, desc[UR12][R50.64] ;  /* 0x0000000c32cc7981 */ /* 0x000164000c1e1100 */
[----:B0-----:R-:W-:-:S04]  /*3f10*/  IADD3 R50, P2, R236, UR4, RZ ;  /* 0x00000004ec327c10 */ /* 0x001fc8000ff5e0ff */
[----:B------:R-:W-:-:S05]  /*3f20*/  IADD3.X R51, R234, UR8, RZ, P2, !PT ;  /* 0x00000008ea337c10 */ /* 0x000fca00097fe4ff */
[----:B------:R0:W5:Y:S02]  /*3f30*/  LDG.E.U8 R205, desc[UR12][R50.64] ;  /* 0x0000000c32cd7981 */ /* 0x000164000c1e1100 */
[----:B0-----:R-:W-:-:S04]  /*3f40*/  IADD3 R50, P2, R240, UR4, RZ ;  /* 0x00000004f0327c10 */ /* 0x001fc8000ff5e0ff */
[----:B------:R-:W-:-:S05]  /*3f50*/  IADD3.X R51, R238, UR8, RZ, P2, !PT ;  /* 0x00000008ee337c10 */ /* 0x000fca00097fe4ff */
[----:B------:R0:W5:Y:S01]  /*3f60*/  LDG.E.U8 R210, desc[UR12][R50.64] ;  /* 0x0000000c32d27981 */ /* 0x000162000c1e1100 */
[----:B------:R-:W-:Y:S02]  /*3f70*/  IADD3 R52, P3, R232, UR4, RZ ;  /* 0x00000004e8347c10 */ /* 0x000fe4000ff7e0ff */
[----:B0-----:R-:W-:-:S04]  /*3f80*/  IADD3 R50, P2, R245, UR4, RZ ;  /* 0x00000004f5327c10 */ /* 0x001fc8000ff5e0ff */
[----:B------:R-:W-:Y:S02]  /*3f90*/  IADD3.X R51, R242, UR8, RZ, P2, !PT ;  /* 0x00000008f2337c10 */ /* 0x000fe400097fe4ff */
[----:B------:R-:W-:-:S03]  /*3fa0*/  IADD3.X R53, R230, UR8, RZ, P3, !PT ;  /* 0x00000008e6357c10 */ /* 0x000fc60009ffe4ff */
[----:B------:R0:W5:Y:S04]  /*3fb0*/  LDG.E.U8 R213, desc[UR12][R50.64] ;  /* 0x0000000c32d57981 */ /* 0x000168000c1e1100 */
[----:B------:R1:W5:Y:S01]  /*3fc0*/  LDG.E.U8 R201, desc[UR12][R52.64] ;  /* 0x0000000c34c97981 */ /* 0x000362000c1e1100 */
[----:B0-----:R-:W-:-:S04]  /*3fd0*/  IMAD.SHL.U32 R50, R220, 0x2, RZ ;  /* 0x00000002dc327824 */ /* 0x001fc800078e00ff */
[----:B------:R-:W-:Y:S02]  /*3fe0*/  IMAD.IADD R50, R50, 0x1, R5 ;  /* 0x0000000132327824 */ /* 0x000fe400078e0205 */
[----:B-1----:R-:W-:-:S03]  /*3ff0*/  IMAD R52, R220, 0x3, RZ ;  /* 0x00000003dc347824 */ /* 0x002fc600078e02ff */
[----:B------:R-:W-:Y:S01]  /*4000*/  IADD3 R50, P2, R50, UR4, RZ ;  /* 0x0000000432327c10 */ /* 0x000fe2000ff5e0ff */
[----:B------:R-:W-:-:S03]  /*4010*/  IMAD.IADD R52, R52, 0x1, R5 ;  /* 0x0000000134347824 */ /* 0x000fc600078e0205 */
[----:B------:R-:W-:Y:S02]  /*4020*/  IADD3.X R51, R21, UR8, RZ, P2, !PT ;  /* 0x0000000815337c10 */ /* 0x000fe400097fe4ff */
[----:B------:R-:W-:-:S03]  /*4030*/  IADD3 R52, P2, R52, UR4, RZ ;  /* 0x0000000434347c10 */ /* 0x000fc6000ff5e0ff */
[----:B------:R0:W5:Y:S01]  /*4040*/  LDG.E.U8 R216, desc[UR12][R50.64] ;  /* 0x0000000c32d87981 */ /* 0x000162000c1e1100 */
[----:B------:R-:W-:-:S05]  /*4050*/  IADD3.X R53, R23, UR8, RZ, P2, !PT ;  /* 0x0000000817357c10 */ /* 0x000fca00097fe4ff */
        /* <DEDUP_REMOVED lines=17> */
[----:B--2---:R-:W-:-:S04]  /*4170*/  IADD3 R50, P2, R225, UR4, RZ ;  /* 0x00000004e1327c10 */ /* 0x004fc8000ff5e0ff */
[----:B---3--:R-:W-:-:S05]  /*4180*/  IADD3.X R51, R223, UR8, RZ, P2, !PT ;  /* 0x00000008df337c10 */ /* 0x008fca00097fe4ff */
[----:B------:R0:W2:Y:S02]  /*4190*/  LDG.E.U8 R50, desc[UR12][R50.64] ;  /* 0x0000000c32327981 */ /* 0x0000a4000c1e1100 */
[----:B0-----:R-:W0:Y:S01]  /*41a0*/  S2R R51, SR_TID.X ;  /* 0x0000000000337919 */ /* 0x001e220000002100 */
[----:B------:R-:W1:Y:S01]  /*41b0*/  S2R R223, SR_TID.X ;  /* 0x0000000000df7919 */ /* 0x000e620000002100 */
[----:B0-----:R-:W-:Y:S01]  /*41c0*/  LOP3.LUT R51, R51, 0xff, RZ, 0xc0, !PT ;  /* 0x000000ff33337812 */ /* 0x001fe200078ec0ff */
[----:B------:R-:W-:Y:S06]  /*41d0*/  BAR.SYNC.DEFER_BLOCKING 0x0 ;  /* 0x0000000000007b1d */ /* 0x000fec0000010000 */
[----:B----4-:R0:W-:Y:S04]  /*41e0*/  STS.U8 [R51+UR7+0x4800], R43 ;  /* 0x0048002b33007988 */ /* 0x0101e80008000007 */
[----:B------:R1:W-:Y:S01]  /*41f0*/  STS.U8 [R51+UR7+0x4000], R48 ;  /* 0x0040003033007988 */ /* 0x0003e20008000007 */
[----:B0-----:R-:W-:-:S03]  /*4200*/  LOP3.LUT R43, R51, 0x10, RZ, 0x3c, !PT ;  /* 0x00000010332b7812 */ /* 0x001fc600078e3cff */
[----:B-----5:R-:W-:Y:S04]  /*4210*/  STS.U8 [R51+UR7+0x5000], R59 ;  /* 0x0050003b33007988 */ /* 0x020fe80008000007 */
[----:B------:R-:W-:Y:S04]  /*4220*/  STS.U8 [R51+UR7+0x5800], R99 ;  /* 0x0058006333007988 */ /* 0x000fe80008000007 */
[----:B------:R-:W-:Y:S04]  /*4230*/  STS.U8 [R51+UR7+0x6000], R107 ;  /* 0x0060006b33007988 */ /* 0x000fe80008000007 */
[----:B------:R-:W-:Y:S04]  /*4240*/  STS.U8 [R51+UR7+0x6800], R115 ;  /* 0x0068007333007988 */ /* 0x000fe80008000007 */
[----:B------:R-:W-:Y:S01]  /*4250*/  STS.U8 [R51+UR7+0x7000], R54 ;  /* 0x0070003633007988 */ /* 0x000fe20008000007 */
[----:B-1----:R-:W-:-:S03]  /*4260*/  IMAD.SHL.U32 R48, R223, 0x40, RZ ;  /* 0x00000040df307824 */ /* 0x002fc600078e00ff */
[----:B------:R-:W-:Y:S04]  /*4270*/  STS.U8 [R51+UR7+0x7800], R121 ;  /* 0x0078007933007988 */ /* 0x000fe80008000007 */
[----:B------:R-:W-:Y:S04]  /*4280*/  STS.U8 [R43+UR7+0x4900], R49 ;  /* 0x004900312b007988 */ /* 0x000fe80008000007 */
[----:B------:R-:W-:Y:S04]  /*4290*/  STS.U8 [R43+UR7+0x5100], R92 ;  /* 0x0051005c2b007988 */ /* 0x000fe80008000007 */
[----:B------:R-:W-:Y:S04]  /*42a0*/  STS.U8 [R43+UR7+0x5900], R100 ;  /* 0x005900642b007988 */ /* 0x000fe80008000007 */
[----:B------:R-:W-:Y:S04]  /*42b0*/  STS.U8 [R43+UR7+0x6100], R108 ;  /* 0x0061006c2b007988 */ /* 0x000fe80008000007 */
[----:B------:R-:W-:Y:S04]  /*42c0*/  STS.U8 [R43+UR7+0x6900], R116 ;  /* 0x006900742b007988 */ /* 0x000fe80008000007 */
[----:B------:R0:W-:Y:S04]  /*42d0*/  STS.U8 [R43+UR7+0x7100], R55 ;  /* 0x007100372b007988 */ /* 0x0001e80008000007 */
[----:B------:R-:W-:Y:S01]  /*42e0*/  STS.U8 [R43+UR7+0x4100], R204 ;  /* 0x004100cc2b007988 */ /* 0x000fe20008000007 */
[----:B0-----:R-:W0:Y:S03]  /*42f0*/  S2R R55, SR_TID.X ;  /* 0x0000000000377919 */ /* 0x001e260000002100 */
[----:B------:R1:W-:Y:S02]  /*4300*/  STS.U8 [R43+UR7+0x7900], R201 ;  /* 0x007900c92b007988 */ /* 0x0003e40008000007 */
[----:B-1----:R-:W-:-:S05]  /*4310*/  IMAD.SHL.U32 R43, R223, 0x80, RZ ;  /* 0x00000080df2b7824 */ /* 0x002fca00078e00ff */
[----:B------:R-:W-:-:S04]  /*4320*/  LOP3.LUT R43, R43, 0x200, RZ, 0xc0, !PT ;  /* 0x000002002b2b7812 */ /* 0x000fc800078ec0ff */
[----:B------:R-:W-:Y:S02]  /*4330*/  LOP3.LUT R43, R43, 0x40, R48, 0xf8, !PT ;  /* 0x000000402b2b7812 */ /* 0x000fe400078ef830 */
[----:B------:R-:W-:-:S04]  /*4340*/  SHF.R.S32.HI R48, RZ, 0x1, R223 ;  /* 0x00000001ff307819 */ /* 0x000fc800000114df */
[----:B------:R-:W-:-:S04]  /*4350*/  SGXT R48, R48, 0x1 ;  /* 0x000000013030781a */ /* 0x000fc80000000200 */
[----:B------:R-:W-:Y:S02]  /*4360*/  LOP3.LUT R43, R43, 0x120, R48, 0xf8, !PT ;  /* 0x000001202b2b7812 */ /* 0x000fe400078ef830 */
[----:B------:R-:W-:-:S04]  /*4370*/  SHF.R.S32.HI R48, RZ, 0x3, R223 ;  /* 0x00000003ff307819 */ /* 0x000fc800000114df */
[----:B------:R-:W-:-:S04]  /*4380*/  SGXT R48, R48, 0x1 ;  /* 0x000000013030781a */ /* 0x000fc80000000200 */
[----:B------:R-:W-:-:S04]  /*4390*/  LOP3.LUT R48, R48, 0x90, RZ, 0xc0, !PT ;  /* 0x0000009030307812 */ /* 0x000fc800078ec0ff */
[----:B------:R-:W-:-:S04]  /*43a0*/  LOP3.LUT R48, R48, 0x10, R223, 0x78, !PT ;  /* 0x0000001030307812 */ /* 0x000fc800078e78df */
[----:B------:R-:W-:Y:S02]  /*43b0*/  LOP3.LUT R43, R43, R48, RZ, 0xfc, !PT ;  /* 0x000000302b2b7212 */ /* 0x000fe400078efcff */
[----:B------:R-:W-:-:S05]  /*43c0*/  LOP3.LUT R48, R51, 0x20, RZ, 0x3c, !PT ;  /* 0x0000002033307812 */ /* 0x000fca00078e3cff */
[----:B------:R1:W-:Y:S01]  /*43d0*/  STS.U8 [R48+UR7+0x4a00], R42 ;  /* 0x004a002a30007988 */ /* 0x0003e20008000007 */
[----:B0-----:R-:W-:-:S03]  /*43e0*/  LOP3.LUT R55, R55, 0xff, RZ, 0xc0, !PT ;  /* 0x000000ff37377812 */ /* 0x001fc600078ec0ff */
[----:B------:R-:W-:Y:S01]  /*43f0*/  STS.U8 [R48+UR7+0x4200], R216 ;  /* 0x004200d830007988 */ /* 0x000fe20008000007 */
[----:B-1----:R-:W-:-:S03]  /*4400*/  LOP3.LUT R42, R51, 0x30, RZ, 0x3c, !PT ;  /* 0x00000030332a7812 */ /* 0x002fc600078e3cff */
[----:B------:R-:W-:Y:S04]  /*4410*/  STS.U8 [R48+UR7+0x5200], R93 ;  /* 0x0052005d30007988 */ /* 0x000fe80008000007 */
[----:B------:R-:W-:Y:S04]  /*4420*/  STS.U8 [R48+UR7+0x5a00], R101 ;  /* 0x005a006530007988 */ /* 0x000fe80008000007 */
[----:B------:R-:W-:Y:S04]  /*4430*/  STS.U8 [R48+UR7+0x6200], R109 ;  /* 0x0062006d30007988 */ /* 0x000fe80008000007 */
[----:B------:R-:W-:Y:S04]  /*4440*/  STS.U8 [R48+UR7+0x6a00], R117 ;  /* 0x006a007530007988 */ /* 0x000fe80008000007 */
[----:B------:R-:W-:Y:S04]  /*4450*/  STS.U8 [R48+UR7+0x7200], R126 ;  /* 0x0072007e30007988 */ /* 0x000fe80008000007 */
[----:B------:R-:W-:Y:S04]  /*4460*/  STS.U8 [R48+UR7+0x7a00], R205 ;  /* 0x007a00cd30007988 */ /* 0x000fe80008000007 */
[----:B------:R0:W-:Y:S01]  /*4470*/  STS.U8 [R42+UR7+0x4b00], R46 ;  /* 0x004b002e2a007988 */ /* 0x0001e20008000007 */
[----:B------:R-:W-:-:S03]  /*4480*/  LOP3.LUT R55, R55, 0x70, RZ, 0x3c, !PT ;  /* 0x0000007037377812 */ /* 0x000fc600078e3cff */
[----:B------:R-:W-:Y:S04]  /*4490*/  STS.U8 [R42+UR7+0x4300], R217 ;  /* 0x004300d92a007988 */ /* 0x000fe80008000007 */
[----:B------:R-:W-:Y:S01]  /*44a0*/  STS.U8 [R42+UR7+0x5300], R94 ;  /* 0x0053005e2a007988 */ /* 0x000fe20008000007 */
[----:B0-----:R-:W-:-:S03]  /*44b0*/  LOP3.LUT R46, R51, 0x40, RZ, 0x3c, !PT ;  /* 0x00000040332e7812 */ /* 0x001fc600078e3cff */
[----:B------:R-:W-:Y:S04]  /*44c0*/  STS.U8 [R42+UR7+0x5b00], R102 ;  /* 0x005b00662a007988 */ /* 0x000fe80008000007 */
[----:B------:R-:W-:Y:S04]  /*44d0*/  STS.U8 [R42+UR7+0x6300], R110 ;  /* 0x0063006e2a007988 */ /* 0x000fe80008000007 */
[----:B------:R-:W-:Y:S04]  /*44e0*/  STS.U8 [R42+UR7+0x6b00], R118 ;  /* 0x006b00762a007988 */ /* 0x000fe80008000007 */
[----:B------:R-:W-:Y:S04]  /*44f0*/  STS.U8 [R42+UR7+0x7300], R127 ;  /* 0x0073007f2a007988 */ /* 0x000fe80008000007 */
[----:B------:R0:W-:Y:S04]  /*4500*/  STS.U8 [R42+UR7+0x7b00], R210 ;  /* 0x007b00d22a007988 */ /* 0x0001e80008000007 */
[----:B------:R-:W-:Y:S01]  /*4510*/  STS.U8 [R46+UR7+0x4400], R220 ;  /* 0x004400dc2e007988 */ /* 0x000fe20008000007 */
[----:B0-----:R-:W-:-:S02]  /*4520*/  LOP3.LUT R42, R51, 0x50, RZ, 0x3c, !PT ;  /* 0x00000050332a7812 */ /* 0x001fc400078e3cff */
[----:B------:R-:W-:Y:S01]  /*4530*/  LOP3.LUT R51, R51, 0x60, RZ, 0x3c, !PT ;  /* 0x0000006033337812 */ /* 0x000fe200078e3cff */
[----:B------:R-:W-:Y:S04]  /*4540*/  STS.U8 [R46+UR7+0x4c00], R47 ;  /* 0x004c002f2e007988 */ /* 0x000fe80008000007 */
[----:B------:R-:W-:Y:S04]  /*4550*/  STS.U8 [R46+UR7+0x5400], R95 ;  /* 0x0054005f2e007988 */ /* 0x000fe80008000007 */
[----:B------:R-:W-:Y:S04]  /*4560*/  STS.U8 [R46+UR7+0x5c00], R103 ;  /* 0x005c00672e007988 */ /* 0x000fe80008000007 */
[----:B------:R-:W-:Y:S04]  /*4570*/  STS.U8 [R46+UR7+0x6400], R111 ;  /* 0x0064006f2e007988 */ /* 0x000fe80008000007 */
[----:B------:R-:W-:Y:S04]  /*4580*/  STS.U8 [R46+UR7+0x6c00], R119 ;  /* 0x006c00772e007988 */ /* 0x000fe80008000007 */
[----:B------:R-:W-:Y:S04]  /*4590*/  STS.U8 [R46+UR7+0x7400], R128 ;  /* 0x007400802e007988 */ /* 0x000fe80008000007 */
[----:B------:R-:W-:Y:S01]  /*45a0*/  STS.U8 [R46+UR7+0x7c00], R213 ;  /* 0x007c00d52e007988 */ /* 0x000fe20008000007 */
[----:B------:R-:W-:-:S03]  /*45b0*/  LOP3.LUT R49, R223, 0xe0, RZ, 0xc0, !PT ;  /* 0x000000e0df317812 */ /* 0x000fc600078ec0ff */
[----:B------:R-:W-:Y:S01]  /*45c0*/  STS.U8 [R42+UR7+0x4500], R52 ;  /* 0x004500342a007988 */ /* 0x000fe20008000007 */
[----:B------:R-:W-:-:S03]  /*45d0*/  LOP3.LUT R121, R223, 0x7, RZ, 0xc0, !PT ;  /* 0x00000007df797812 */ /* 0x000fc600078ec0ff */
[----:B------:R-:W-:Y:S04]  /*45e0*/  STS.U8 [R42+UR7+0x4d00], R56 ;  /* 0x004d00382a007988 */ /* 0x000fe80008000007 */
[----:B------:R-:W-:Y:S04]  /*45f0*/  STS.U8 [R42+UR7+0x5500], R96 ;  /* 0x005500602a007988 */ /* 0x000fe80008000007 */
[----:B------:R-:W-:Y:S04]  /*4600*/  STS.U8 [R42+UR7+0x5d00], R104 ;  /* 0x005d00682a007988 */ /* 0x000fe80008000007 */
[----:B------:R-:W-:Y:S04]  /*4610*/  STS.U8 [R42+UR7+0x6500], R112 ;  /* 0x006500702a007988 */ /* 0x000fe80008000007 */
[----:B------:R-:W-:Y:S04]  /*4620*/  STS.U8 [R42+UR7+0x6d00], R120 ;  /* 0x006d00782a007988 */ /* 0x000fe80008000007 */
[----:B------:R-:W-:Y:S04]  /*4630*/  STS.U8 [R42+UR7+0x7500], R129 ;  /* 0x007500812a007988 */ /* 0x000fe80008000007 */
[----:B------:R0:W-:Y:S04]  /*4640*/  STS.U8 [R42+UR7+0x7d00], R53 ;  /* 0x007d00352a007988 */ /* 0x0001e80008000007 */
[----:B------:R-:W-:Y:S04]  /*4650*/  STS.U8 [R51+UR7+0x4600], R45 ;  /* 0x0046002d33007988 */ /* 0x000fe80008000007 */
        /* <DEDUP_REMOVED lines=14> */
[----:B--2---:R-:W-:Y:S01]  /*4740*/  STS.U8 [R55+UR7+0x7f00], R50 ;  /* 0x007f003237007988 */ /* 0x004fe20008000007 */
[----:B------:R-:W-:Y:S01]  /*4750*/  BAR.SYNC.DEFER_BLOCKING 0x0 ;  /* 0x0000000000007b1d */ /* 0x000fe20000010000 */
[----:B------:R-:W-:-:S02]  /*4760*/  IMAD R49, R49, 0x4, R121 ;  /* 0x0000000431317824 */ /* 0x000fc400078e0279 */
[----:B------:R-:W-:Y:S02]  /*4770*/  IMAD.SHL.U32 R54, R223, 0x2, RZ ;  /* 0x00000002df367824 */ /* 0x000fe400078e00ff */
[----:B------:R-:W-:-:S05]  /*4780*/  IMAD.SHL.U32 R49, R49, 0x10, RZ ;  /* 0x0000001031317824 */ /* 0x000fca00078e00ff */
[----:B------:R-:W-:-:S05]  /*4790*/  LOP3.LUT R49, R49, 0x30, R54, 0x78, !PT ;  /* 0x0000003031317812 */ /* 0x000fca00078e7836 */
[----:B------:R-:W-:Y:S01]  /*47a0*/  IMAD R121, R121, 0x100, R49 ;  /* 0x0000010079797824 */ /* 0x000fe200078e0231 */
[----:B0-----:R-:W-:-:S04]  /*47b0*/  LOP3.LUT R42, R43, 0x20, RZ, 0x3c, !PT ;  /* 0x000000202b2a7812 */ /* 0x001fc800078e3cff */
[----:B------:R-:W0:Y:S04]  /*47c0*/  LDSM.16.M88.4 R108, [R121+UR7+0x4000] ;  /* 0x00400007796c783b */ /* 0x000e280008000200 */
[----:B------:R-:W1:Y:S04]  /*47d0*/  LDSM.16.MT88.4 R104, [R43+UR7] ;  /* 0x000000072b68783b */ /* 0x000e680008004200 */
[----:B------:R-:W2:Y:S04]  /*47e0*/  LDSM.16.MT88.4 R92, [R43+UR7+0x400] ;  /* 0x000400072b5c783b */ /* 0x000ea80008004200 */
[----:B------:R-:W3:Y:S04]  /*47f0*/  LDSM.16.MT88.4 R44, [R42+UR7] ;  /* 0x000000072a2c783b */ /* 0x000ee80008004200 */
[----:B------:R-:W4:Y:S04]  /*4800*/  LDSM.16.MT88.4 R48, [R42+UR7+0x400] ;  /* 0x000400072a30783b */ /* 0x000f280008004200 */
[----:B------:R-:W-:Y:S04]  /*4810*/  LDSM.16.MT88.4 R52, [R43+UR7+0x800] ;  /* 0x000800072b34783b */ /* 0x000fe80008004200 */
[----:B------:R-:W-:Y:S04]  /*4820*/  LDSM.16.MT88.4 R56, [R43+UR7+0xc00] ;  /* 0x000c00072b38783b */ /* 0x000fe80008004200 */
[----:B------:R-:W5:Y:S01]  /*4830*/  LDSM.16.MT88.4 R116, [R42+UR7+0xc00] ;  /* 0x000c00072a74783b */ /* 0x000f620008004200 */
[----:B0-----:R-:W-:-:S02]  /*4840*/  F2FP.F16.E4M3.UNPACK_B R112, R108 ;  /* 0x0000006cff70723e */ /* 0x001fc400020006ff */
[----:B------:R-:W-:Y:S01]  /*4850*/  F2FP.F16.E4M3.UNPACK_B R113, R109 ;  /* 0x0000006dff71723e */ /* 0x000fe200020006ff */
[----:B-1----:R-:W-:Y:S02]  /*4860*/  IMAD.MOV.U32 R100, RZ, RZ, R104 ;  /* 0x000000ffff647224 */ /* 0x002fe400078e0068 */
[----:B------:R-:W-:Y:S02]  /*4870*/  IMAD.MOV.U32 R101, RZ, RZ, R106 ;  /* 0x000000ffff657224 */ /* 0x000fe400078e006a */
[----:B--2---:R-:W-:Y:S02]  /*4880*/  IMAD.MOV.U32 R102, RZ, RZ, R92 ;  /* 0x000000ffff667224 */ /* 0x004fe400078e005c */
[----:B------:R-:W-:Y:S02]  /*4890*/  IMAD.MOV.U32 R103, RZ, RZ, R94 ;  /* 0x000000ffff677224 */ /* 0x000fe400078e005e */
[----:B---3--:R-:W-:Y:S02]  /*48a0*/  IMAD.MOV.U32 R96, RZ, RZ, R44 ;  /* 0x000000ffff607224 */ /* 0x008fe400078e002c */
[----:B------:R-:W-:-:S02]  /*48b0*/  IMAD.MOV.U32 R97, RZ, RZ, R46 ;  /* 0x000000ffff617224 */ /* 0x000fc400078e002e */
[----:B----4-:R-:W-:Y:S01]  /*48c0*/  IMAD.MOV.U32 R98, RZ, RZ, R48 ;  /* 0x000000ffff627224 */ /* 0x010fe200078e0030 */
[----:B------:R-:W-:Y:S01]  /*48d0*/  HMMA.16816.F32 R100, R100, R112, RZ ;  /* 0x000000706464723c */ /* 0x000fe200000018ff */
[----:B------:R-:W-:-:S07]  /*48e0*/  IMAD.MOV.U32 R99, RZ, RZ, R50 ;  /* 0x000000ffff637224 */ /* 0x000fce00078e0032 */
[----:B------:R-:W-:Y:S01]  /*48f0*/  HMMA.16816.F32 R96, R96, R112, RZ ;  /* 0x000000706060723c */ /* 0x000fe200000018ff */
[----:B------:R-:W0:Y:S01]  /*4900*/  LDSM.16.MT88.4 R112, [R42+UR7+0x800] ;  /* 0x000800072a70783b */ /* 0x000e220008004200 */
[----:B------:R-:W-:Y:S01]  /*4910*/  IMAD.MOV.U32 R104, RZ, RZ, R105 ;  /* 0x000000ffff687224 */ /* 0x000fe200078e0069 */
[----:B------:R-:W-:Y:S01]  /*4920*/  F2FP.F16.E4M3.UNPACK_B R108, R108.H1 ;  /* 0x0000006cff6c723e */ /* 0x000fe200030006ff */
[----:B------:R-:W-:Y:S01]  /*4930*/  IMAD.MOV.U32 R105, RZ, RZ, R107 ;  /* 0x000000ffff697224 */ /* 0x000fe200078e006b */
[----:B------:R-:W-:Y:S01]  /*4940*/  F2FP.F16.E4M3.UNPACK_B R109, R109.H1 ;  /* 0x0000006dff6d723e */ /* 0x000fe200030006ff */
[----:B------:R-:W-:Y:S02]  /*4950*/  IMAD.MOV.U32 R106, RZ, RZ, R93 ;  /* 0x000000ffff6a7224 */ /* 0x000fe400078e005d */
[----:B------:R-:W-:Y:S02]  /*4960*/  IMAD.MOV.U32 R107, RZ, RZ, R95 ;  /* 0x000000ffff6b7224 */ /* 0x000fe400078e005f */
[----:B------:R-:W-:-:S02]  /*4970*/  IMAD.MOV.U32 R44, RZ, RZ, R45 ;  /* 0x000000ffff2c7224 */ /* 0x000fc400078e002d */
[----:B------:R-:W-:Y:S02]  /*4980*/  IMAD.MOV.U32 R45, RZ, RZ, R47 ;  /* 0x000000ffff2d7224 */ /* 0x000fe400078e002f */
[----:B------:R-:W-:Y:S02]  /*4990*/  IMAD.MOV.U32 R46, RZ, RZ, R49 ;  /* 0x000000ffff2e7224 */ /* 0x000fe400078e0031 */
[----:B------:R-:W-:Y:S01]  /*49a0*/  HMMA.16816.F32 R100, R104, R108, R100 ;  /* 0x0000006c6864723c */ /* 0x000fe20000001864 */
[----:B------:R-:W-:-:S07]  /*49b0*/  IMAD.MOV.U32 R47, RZ, RZ, R51 ;  /* 0x000000ffff2f7224 */ /* 0x000fce00078e0033 */
[----:B------:R-:W-:Y:S01]  /*49c0*/  HMMA.16816.F32 R48, R44, R108, R96 ;  /* 0x0000006c2c30723c */ /* 0x000fe20000001860 */
[----:B------:R-:W-:Y:S01]  /*49d0*/  LOP3.LUT R120, R121, 0x40, RZ, 0x3c, !PT ;  /* 0x0000004079787812 */ /* 0x000fe200078e3cff */
[----:B------:R-:W-:Y:S01]  /*49e0*/  LDSM.16.MT88.4 R96, [R43+UR7+0x1000] ;  /* 0x001000072b60783b */ /* 0x000fe20008004200 */
[----:B-----5:R-:W-:Y:S02]  /*49f0*/  IMAD.MOV.U32 R106, RZ, RZ, R116 ;  /* 0x000000ffff6a7224 */ /* 0x020fe400078e0074 */
[----:B------:R-:W-:Y:S01]  /*4a00*/  IMAD.MOV.U32 R107, RZ, RZ, R118 ;  /* 0x000000ffff6b7224 */ /* 0x000fe200078e0076 */
[----:B------:R-:W1:Y:S01]  /*4a10*/  LDSM.16.M88.4 R92, [R120+UR7+0x4000] ;  /* 0x00400007785c783b */ /* 0x000e620008000200 */
[----:B------:R-:W-:Y:S01]  /*4a20*/  F2FP.F16.E4M3.UNPACK_B R108, R110 ;  /* 0x0000006eff6c723e */ /* 0x000fe200020006ff */
[----:B------:R-:W-:Y:S01]  /*4a30*/  IMAD.MOV.U32 R44, RZ, RZ, R52 ;  /* 0x000000ffff2c7224 */ /* 0x000fe200078e0034 */
[----:B------:R-:W-:Y:S01]  /*4a40*/  F2FP.F16.E4M3.UNPACK_B R109, R111 ;  /* 0x0000006fff6d723e */ /* 0x000fe200020006ff */
[----:B------:R-:W-:-:S02]  /*4a50*/  IMAD.MOV.U32 R45, RZ, RZ, R54 ;  /* 0x000000ffff2d7224 */ /* 0x000fc400078e0036 */
[----:B------:R-:W-:Y:S02]  /*4a60*/  IMAD.MOV.U32 R46, RZ, RZ, R56 ;  /* 0x000000ffff2e7224 */ /* 0x000fe400078e0038 */
[----:B------:R-:W-:Y:S02]  /*4a70*/  IMAD.MOV.U32 R47, RZ, RZ, R58 ;  /* 0x000000ffff2f7224 */ /* 0x000fe400078e003a */
[----:B0-----:R-:W-:Y:S02]  /*4a80*/  IMAD.MOV.U32 R104, RZ, RZ, R112 ;  /* 0x000000ffff687224 */ /* 0x001fe400078e0070 */
[----:B------:R-:W-:-:S03]  /*4a90*/  IMAD.MOV.U32 R105, RZ, RZ, R114 ;  /* 0x000000ffff697224 */ /* 0x000fc600078e0072 */
[-C--:B------:R-:W-:Y:S01]  /*4aa0*/  HMMA.16816.F32 R44, R44, R108.reuse, R100 ;  /* 0x0000006c2c2c723c */ /* 0x080fe20000001864 */
[----:B------:R-:W0:Y:S01]  /*4ab0*/  LDSM.16.MT88.4 R100, [R43+UR7+0x1400] ;  /* 0x001400072b64783b */ /* 0x000e220008004200 */
[----:B------:R-:W-:Y:S02]  /*4ac0*/  F2FP.F16.E4M3.UNPACK_B R122, R110.H1 ;  /* 0x0000006eff7a723e */ /* 0x000fe400030006ff */
[----:B------:R-:W-:Y:S02]  /*4ad0*/  F2FP.F16.E4M3.UNPACK_B R123, R111.H1 ;  /* 0x0000006fff7b723e */ /* 0x000fe400030006ff */
[----:B------:R-:W-:Y:S01]  /*4ae0*/  HMMA.16816.F32 R48, R104, R108, R48 ;  /* 0x0000006c6830723c */ /* 0x000fe20000001830 */
[----:B------:R-:W2:Y:S04]  /*4af0*/  LDSM.16.MT88.4 R104, [R42+UR7+0x1000] ;  /* 0x001000072a68783b */ /* 0x000ea80008004200 */
[----:B------:R-:W3:Y:S01]  /*4b00*/  LDSM.16.MT88.4 R108, [R42+UR7+0x1400] ;  /* 0x001400072a6c783b */ /* 0x000ee20008004200 */
[----:B------:R-:W-:-:S02]  /*4b10*/  IMAD.MOV.U32 R52, RZ, RZ, R53 ;  /* 0x000000ffff347224 */ /* 0x000fc400078e0035 */
[----:B------:R-:W-:Y:S02]  /*4b20*/  IMAD.MOV.U32 R53, RZ, RZ, R55 ;  /* 0x000000ffff357224 */ /* 0x000fe400078e0037 */
[----:B------:R-:W-:Y:S02]  /*4b30*/  IMAD.MOV.U32 R54, RZ, RZ, R57 ;  /* 0x000000ffff367224 */ /* 0x000fe400078e0039 */
[----:B------:R-:W-:Y:S02]  /*4b40*/  IMAD.MOV.U32 R55, RZ, RZ, R59 ;  /* 0x000000ffff377224 */ /* 0x000fe400078e003b */
[----:B------:R-:W-:Y:S02]  /*4b50*/  IMAD.MOV.U32 R112, RZ, RZ, R113 ;  /* 0x000000ffff707224 */ /* 0x000fe400078e0071 */
[----:B------:R-:W-:Y:S02]  /*4b60*/  IMAD.MOV.U32 R113, RZ, RZ, R115 ;  /* 0x000000ffff717224 */ /* 0x000fe400078e0073 */
[----:B------:R-:W-:Y:S01]  /*4b70*/  IMAD.MOV.U32 R114, RZ, RZ, R117 ;  /* 0x000000ffff727224 */ /* 0x000fe200078e0075 */
[----:B------:R-:W-:Y:S01]  /*4b80*/  HMMA.16816.F32 R44, R52, R122, R44 ;  /* 0x0000007a342c723c */ /* 0x000fe2000000182c */
[----:B------:R-:W-:-:S07]  /*4b90*/  IMAD.MOV.U32 R115, RZ, RZ, R119 ;  /* 0x000000ffff737224 */ /* 0x000fce00078e0077 */
[----:B------:R-:W-:Y:S01]  /*4ba0*/  HMMA.16816.F32 R112, R112, R122, R48 ;  /* 0x0000007a7070723c */ /* 0x000fe20000001830 */
[----:B-1----:R-:W-:Y:S01]  /*4bb0*/  F2FP.F16.E4M3.UNPACK_B R56, R92 ;  /* 0x0000005cff38723e */ /* 0x002fe200020006ff */
[----:B------:R-:W-:Y:S01]  /*4bc0*/  IMAD.MOV.U32 R116, RZ, RZ, R96 ;  /* 0x000000ffff747224 */ /* 0x000fe200078e0060 */
[----:B------:R-:W-:Y:S01]  /*4bd0*/  F2FP.F16.E4M3.UNPACK_B R57, R93 ;  /* 0x0000005dff39723e */ /* 0x000fe200020006ff */
[----:B------:R-:W-:Y:S01]  /*4be0*/  IMAD.MOV.U32 R117, RZ, RZ, R98 ;  /* 0x000000ffff757224 */ /* 0x000fe200078e0062 */
[----:B------:R-:W1:Y:S01]  /*4bf0*/  LDSM.16.MT88.4 R48, [R43+UR7+0x1c00] ;  /* 0x001c00072b30783b */ /* 0x000e620008004200 */
[----:B0-----:R-:W-:Y:S02]  /*4c00*/  IMAD.MOV.U32 R118, RZ, RZ, R100 ;  /* 0x000000ffff767224 */ /* 0x001fe400078e0064 */
[----:B------:R-:W-:Y:S02]  /*4c10*/  IMAD.MOV.U32 R119, RZ, RZ, R102 ;  /* 0x000000ffff777224 */ /* 0x000fe400078e0066 */
[----:B--2---:R-:W-:-:S02]  /*4c20*/  IMAD.MOV.U32 R52, RZ, RZ, R104 ;  /* 0x000000ffff347224 */ /* 0x004fc400078e0068 */
[----:B------:R-:W-:-:S04]  /*4c30*/  IMAD.MOV.U32 R53, RZ, RZ, R106 ;  /* 0x000000ffff357224 */ /* 0x000fc800078e006a */
[----:B------:R-:W-:Y:S01]  /*4c40*/  HMMA.16816.F32 R116, R116, R56, R44 ;  /* 0x000000387474723c */ /* 0x000fe2000000182c */
[----:B------:R-:W0:Y:S01]  /*4c50*/  LDSM.16.MT88.4 R44, [R43+UR7+0x1800] ;  /* 0x001800072b2c783b */ /* 0x000e220008004200 */
[----:B---3--:R-:W-:Y:S02]  /*4c60*/  IMAD.MOV.U32 R54, RZ, RZ, R108 ;  /* 0x000000ffff367224 */ /* 0x008fe400078e006c */
[----:B------:R-:W-:-:S07]  /*4c70*/  IMAD.MOV.U32 R55, RZ, RZ, R110 ;  /* 0x000000ffff377224 */ /* 0x000fce00078e006e */
[----:B------:R-:W-:Y:S01]  /*4c80*/  HMMA.16816.F32 R112, R52, R56, R112 ;  /* 0x000000383470723c */ /* 0x000fe20000001870 */
[----:B------:R-:W2:Y:S04]  /*4c90*/  LDSM.16.MT88.4 R52, [R42+UR7+0x1800] ;  /* 0x001800072a34783b */ /* 0x000ea80008004200 */
[----:B------:R-:W3:Y:S01]  /*4ca0*/  LDSM.16.MT88.4 R56, [R42+UR7+0x1c00] ;  /* 0x001c00072a38783b */ /* 0x000ee20008004200 */
[----:B------:R-:W-:Y:S01]  /*4cb0*/  IMAD.MOV.U32 R96, RZ, RZ, R97 ;  /* 0x000000ffff607224 */ /* 0x000fe200078e0061 */
[----:B------:R-:W-:Y:S01]  /*4cc0*/  F2FP.F16.E4M3.UNPACK_B R92, R92.H1 ;  /* 0x0000005cff5c723e */ /* 0x000fe200030006ff */
[----:B------:R-:W-:Y:S01]  /*4cd0*/  IMAD.MOV.U32 R97, RZ, RZ, R99 ;  /* 0x000000ffff617224 */ /* 0x000fe200078e0063 */
[----:B------:R-:W-:Y:S01]  /*4ce0*/  F2FP.F16.E4M3.UNPACK_B R93, R93.H1 ;  /* 0x0000005dff5d723e */ /* 0x000fe200030006ff */
[----:B------:R-:W-:-:S02]  /*4cf0*/  IMAD.MOV.U32 R98, RZ, RZ, R101 ;  /* 0x000000ffff627224 */ /* 0x000fc400078e0065 */
[----:B------:R-:W-:Y:S02]  /*4d00*/  IMAD.MOV.U32 R99, RZ, RZ, R103 ;  /* 0x000000ffff637224 */ /* 0x000fe400078e0067 */
[----:B------:R-:W-:Y:S02]  /*4d10*/  IMAD.MOV.U32 R100, RZ, RZ, R105 ;  /* 0x000000ffff647224 */ /* 0x000fe400078e0069 */
[----:B------:R-:W-:Y:S02]  /*4d20*/  IMAD.MOV.U32 R101, RZ, RZ, R107 ;  /* 0x000000ffff657224 */ /* 0x000fe400078e006b */
[----:B------:R-:W-:Y:S01]  /*4d30*/  IMAD.MOV.U32 R102, RZ, RZ, R109 ;  /* 0x000000ffff667224 */ /* 0x000fe200078e006d */
[-C--:B------:R-:W-:Y:S01]  /*4d40*/  HMMA.16816.F32 R116, R96, R92.reuse, R116 ;  /* 0x0000005c6074723c */ /* 0x080fe20000001874 */
[----:B------:R-:W-:Y:S01]  /*4d50*/  IMAD.MOV.U32 R103, RZ, RZ, R111 ;  /* 0x000000ffff677224 */ /* 0x000fe200078e006f */
[----:B------:R-:W4:Y:S06]  /*4d60*/  LDSM.16.M88.4 R104, [R121+UR7+0x4080] ;  /* 0x004080077968783b */ /* 0x000f2c0008000200 */
[----:B------:R-:W-:Y:S01]  /*4d70*/  HMMA.16816.F32 R100, R100, R92, R112 ;  /* 0x0000005c6464723c */ /* 0x000fe20000001870 */
[----:B-1----:R-:W-:Y:S01]  /*4d80*/  IMAD.MOV.U32 R98, RZ, RZ, R48 ;  /* 0x000000ffff627224 */ /* 0x002fe200078e0030 */
[----:B------:R-:W-:Y:S01]  /*4d90*/  LDSM.16.MT88.4 R112, [R43+UR7+0x2400] ;  /* 0x002400072b70783b */ /* 0x000fe20008004200 */
[----:B0-----:R-:W-:-:S02]  /*4da0*/  IMAD.MOV.U32 R96, RZ, RZ, R44 ;  /* 0x000000ffff607224 */ /* 0x001fc400078e002c */
[----:B------:R-:W-:Y:S02]  /*4db0*/  IMAD.MOV.U32 R97, RZ, RZ, R46 ;  /* 0x000000ffff617224 */ /* 0x000fe400078e002e */
[----:B------:R-:W-:Y:S01]  /*4dc0*/  F2FP.F16.E4M3.UNPACK_B R92, R94 ;  /* 0x0000005eff5c723e */ /* 0x000fe200020006ff */
[----:B------:R-:W-:Y:S01]  /*4dd0*/  IMAD.MOV.U32 R99, RZ, RZ, R50 ;  /* 0x000000ffff637224 */ /* 0x000fe200078e0032 */
[----:B------:R-:W-:Y:S01]  /*4de0*/  F2FP.F16.E4M3.UNPACK_B R93, R95 ;  /* 0x0000005fff5d723e */ /* 0x000fe200020006ff */
[----:B--2---:R-:W-:-:S06]  /*4df0*/  IMAD.MOV.U32 R108, RZ, RZ, R52 ;  /* 0x000000ffff6c7224 */ /* 0x004fcc00078e0034 */
[----:B------:R-:W-:Y:S01]  /*4e00*/  HMMA.16816.F32 R116, R96, R92, R116 ;  /* 0x0000005c6074723c */ /* 0x000fe20000001874 */
[----:B------:R-:W0:Y:S01]  /*4e10*/  LDSM.16.MT88.4 R96, [R43+UR7+0x2000] ;  /* 0x002000072b60783b */ /* 0x000e220008004200 */
[----:B------:R-:W-:Y:S02]  /*4e20*/  IMAD.MOV.U32 R109, RZ, RZ, R54 ;  /* 0x000000ffff6d7224 */ /* 0x000fe400078e0036 */
[----:B---3--:R-:W-:Y:S02]  /*4e30*/  IMAD.MOV.U32 R110, RZ, RZ, R56 ;  /* 0x000000ffff6e7224 */ /* 0x008fe400078e0038 */
[----:B------:R-:W-:Y:S01]  /*4e40*/  IMAD.MOV.U32 R111, RZ, RZ, R58 ;  /* 0x000000ffff6f7224 */ /* 0x000fe200078e003a */
[----:B------:R-:W-:Y:S02]  /*4e50*/  F2FP.F16.E4M3.UNPACK_B R122, R94.H1 ;  /* 0x0000005eff7a723e */ /* 0x000fe400030006ff */
[----:B------:R-:W-:-:S04]  /*4e60*/  F2FP.F16.E4M3.UNPACK_B R123, R95.H1 ;  /* 0x0000005fff7b723e */ /* 0x000fc800030006ff */
[----:B------:R-:W-:Y:S01]  /*4e70*/  HMMA.16816.F32 R100, R108, R92, R100 ;  /* 0x0000005c6c64723c */ /* 0x000fe20000001864 */
[----:B------:R-:W1:Y:S04]  /*4e80*/  LDSM.16.MT88.4 R108, [R42+UR7+0x2000] ;  /* 0x002000072a6c783b */ /* 0x000e680008004200 */
[----:B------:R-:W2:Y:S01]  /*4e90*/  LDSM.16.MT88.4 R92, [R42+UR7+0x2400] ;  /* 0x002400072a5c783b */ /* 0x000ea20008004200 */
[----:B------:R-:W-:Y:S02]  /*4ea0*/  IMAD.MOV.U32 R44, RZ, RZ, R45 ;  /* 0x000000ffff2c7224 */ /* 0x000fe400078e002d */
[----:B------:R-:W-:Y:S02]  /*4eb0*/  IMAD.MOV.U32 R45, RZ, RZ, R47 ;  /* 0x000000ffff2d7224 */ /* 0x000fe400078e002f */
[----:B------:R-:W-:-:S02]  /*4ec0*/  IMAD.MOV.U32 R46, RZ, RZ, R49 ;  /* 0x000000ffff2e7224 */ /* 0x000fc400078e0031 */
[----:B------:R-:W-:Y:S02]  /*4ed0*/  IMAD.MOV.U32 R47, RZ, RZ, R51 ;  /* 0x000000ffff2f7224 */ /* 0x000fe400078e0033 */
[----:B------:R-:W-:Y:S02]  /*4ee0*/  IMAD.MOV.U32 R48, RZ, RZ, R53 ;  /* 0x000000ffff307224 */ /* 0x000fe400078e0035 */
[----:B------:R-:W-:Y:S02]  /*4ef0*/  IMAD.MOV.U32 R49, RZ, RZ, R55 ;  /* 0x000000ffff317224 */ /* 0x000fe400078e0037 */
[----:B------:R-:W-:Y:S01]  /*4f00*/  IMAD.MOV.U32 R50, RZ, RZ, R57 ;  /* 0x000000ffff327224 */ /* 0x000fe200078e0039 */
[----:B------:R-:W-:Y:S01]  /*4f10*/  HMMA.16816.F32 R116, R44, R122, R116 ;  /* 0x0000007a2c74723c */ /* 0x000fe20000001874 */
[----:B------:R-:W-:-:S07]  /*4f20*/  IMAD.MOV.U32 R51, RZ, RZ, R59 ;  /* 0x000000ffff337224 */ /* 0x000fce00078e003b */
[----:B------:R-:W-:Y:S01]  /*4f30*/  HMMA.16816.F32 R48, R48, R122, R100 ;  /* 0x0000007a3030723c */ /* 0x000fe20000001864 */
[----:B----4-:R-:W-:Y:S01]  /*4f40*/  F2FP.F16.E4M3.UNPACK_B R56, R104 ;  /* 0x00000068ff38723e */ /* 0x010fe200020006ff */
[----:B0-----:R-:W-:Y:S01]  /*4f50*/  IMAD.MOV.U32 R44, RZ, RZ, R96 ;  /* 0x000000ffff2c7224 */ /* 0x001fe200078e0060 */
[----:B------:R-:W-:Y:S01]  /*4f60*/  F2FP.F16.E4M3.UNPACK_B R57, R105 ;  /* 0x00000069ff39723e */ /* 0x000fe200020006ff */
[----:B------:R-:W-:Y:S01]  /*4f70*/  IMAD.MOV.U32 R45, RZ, RZ, R98 ;  /* 0x000000ffff2d7224 */ /* 0x000fe200078e0062 */
[----:B------:R-:W-:Y:S01]  /*4f80*/  LDSM.16.MT88.4 R100, [R43+UR7+0x2c00] ;  /* 0x002c00072b64783b */ /* 0x000fe20008004200 */
[----:B------:R-:W-:Y:S02]  /*4f90*/  IMAD.MOV.U32 R46, RZ, RZ, R112 ;  /* 0x000000ffff2e7224 */ /* 0x000fe400078e0070 */
[----:B------:R-:W-:Y:S01]  /*4fa0*/  IMAD.MOV.U32 R47, RZ, RZ, R114 ;  /* 0x000000ffff2f7224 */ /* 0x000fe200078e0072 */
[----:B------:R-:W-:Y:S01]  /*4fb0*/  LDSM.16.M88.4 R120, [R120+UR7+0x4080] ;  /* 0x004080077878783b */ /* 0x000fe20008000200 */
[----:B-1----:R-:W-:-:S06]  /*4fc0*/  IMAD.MOV.U32 R52, RZ, RZ, R108 ;  /* 0x000000ffff347224 */ /* 0x002fcc00078e006c */
[----:B------:R-:W-:Y:S01]  /*4fd0*/  HMMA.16816.F32 R116, R44, R56, R116 ;  /* 0x000000382c74723c */ /* 0x000fe20000001874 */
[----:B------:R-:W0:Y:S01]  /*4fe0*/  LDSM.16.MT88.4 R44, [R43+UR7+0x2800] ;  /* 0x002800072b2c783b */ /* 0x000e220008004200 */
[----:B------:R-:W-:Y:S02]  /*4ff0*/  IMAD.MOV.U32 R53, RZ, RZ, R110 ;  /* 0x000000ffff357224 */ /* 0x000fe400078e006e */
[----:B--2---:R-:W-:Y:S02]  /*5000*/  IMAD.MOV.U32 R54, RZ, RZ, R92 ;  /* 0x000000ffff367224 */ /* 0x004fe400078e005c */
[----:B------:R-:W-:-:S07]  /*5010*/  IMAD.MOV.U32 R55, RZ, RZ, R94 ;  /* 0x000000ffff377224 */ /* 0x000fce00078e005e */
[----:B------:R-:W-:Y:S01]  /*5020*/  HMMA.16816.F32 R48, R52, R56, R48 ;  /* 0x000000383430723c */ /* 0x000fe20000001830 */
[----:B------:R-:W1:Y:S04]  /*5030*/  LDSM.16.MT88.4 R52, [R42+UR7+0x2800] ;  /* 0x002800072a34783b */ /* 0x000e680008004200 */
[----:B------:R-:W2:Y:S01]  /*5040*/  LDSM.16.MT88.4 R56, [R42+UR7+0x2c00] ;  /* 0x002c00072a38783b */ /* 0x000ea20008004200 */
        /* <DEDUP_REMOVED lines=10> */
[----:B------:R-:W-:Y:S02]  /*50f0*/  IMAD.MOV.U32 R111, RZ, RZ, R95 ;  /* 0x000000ffff6f7224 */ /* 0x000fe400078e005f */
[----:B------:R-:W3:Y:S05]  /*5100*/  LDSM.16.MT88.4 R92, [R43+UR7+0x3000] ;  /* 0x003000072b5c783b */ /* 0x000eea0008004200 */
[----:B------:R-:W-:Y:S07]  /*5110*/  HMMA.16816.F32 R108, R108, R104, R48 ;  /* 0x000000686c6c723c */ /* 0x000fee0000001830 */
[----:B------:R-:W-:Y:S01]  /*5120*/  F2FP.F16.E4M3.UNPACK_B R104, R106 ;  /* 0x0000006aff68723e */ /* 0x000fe200020006ff */
[----:B0-----:R-:W-:Y:S01]  /*5130*/  IMAD.MOV.U32 R48, RZ, RZ, R44 ;  /* 0x000000ffff307224 */ /* 0x001fe200078e002c */
[----:B------:R-:W-:Y:S01]  /*5140*/  F2FP.F16.E4M3.UNPACK_B R105, R107 ;  /* 0x0000006bff69723e */ /* 0x000fe200020006ff */
[----:B------:R-:W-:-:S02]  /*5150*/  IMAD.MOV.U32 R49, RZ, RZ, R46 ;  /* 0x000000ffff317224 */ /* 0x000fc400078e002e */
[----:B------:R-:W-:Y:S02]  /*5160*/  IMAD.MOV.U32 R50, RZ, RZ, R100 ;  /* 0x000000ffff327224 */ /* 0x000fe400078e0064 */
[----:B------:R-:W-:Y:S02]  /*5170*/  IMAD.MOV.U32 R51, RZ, RZ, R102 ;  /* 0x000000ffff337224 */ /* 0x000fe400078e0066 */
[----:B-1----:R-:W-:Y:S02]  /*5180*/  IMAD.MOV.U32 R112, RZ, RZ, R52 ;  /* 0x000000ffff707224 */ /* 0x002fe400078e0034 */
[----:B------:R-:W-:Y:S02]  /*5190*/  IMAD.MOV.U32 R113, RZ, RZ, R54 ;  /* 0x000000ffff717224 */ /* 0x000fe400078e0036 */
[----:B--2---:R-:W-:Y:S01]  /*51a0*/  IMAD.MOV.U32 R114, RZ, RZ, R56 ;  /* 0x000000ffff727224 */ /* 0x004fe200078e0038 */
[----:B------:R-:W-:Y:S01]  /*51b0*/  HMMA.16816.F32 R48, R48, R104, R96 ;  /* 0x000000683030723c */ /* 0x000fe20000001860 */
[----:B------:R-:W0:Y:S01]  /*51c0*/  LDSM.16.MT88.4 R96, [R43+UR7+0x3400] ;  /* 0x003400072b60783b */ /* 0x000e220008004200 */
[----:B------:R-:W-:Y:S01]  /*51d0*/  IMAD.MOV.U32 R115, RZ, RZ, R58 ;  /* 0x000000ffff737224 */ /* 0x000fe200078e003a */
[----:B------:R-:W-:-:S02]  /*51e0*/  F2FP.F16.E4M3.UNPACK_B R116, R106.H1 ;  /* 0x0000006aff74723e */ /* 0x000fc400030006ff */
[----:B------:R-:W-:-:S04]  /*51f0*/  F2FP.F16.E4M3.UNPACK_B R117, R107.H1 ;  /* 0x0000006bff75723e */ /* 0x000fc800030006ff */
[----:B------:R-:W-:Y:S01]  /*5200*/  HMMA.16816.F32 R108, R112, R104, R108 ;  /* 0x00000068706c723c */ /* 0x000fe2000000186c */
[----:B------:R-:W1:Y:S04]  /*5210*/  LDSM.16.MT88.4 R112, [R42+UR7+0x3000] ;  /* 0x003000072a70783b */ /* 0x000e680008004200 */
[----:B------:R-:W2:Y:S01]  /*5220*/  LDSM.16.MT88.4 R104, [R42+UR7+0x3400] ;  /* 0x003400072a68783b */ /* 0x000ea20008004200 */
[----:B------:R-:W-:Y:S02]  /*5230*/  IMAD.MOV.U32 R44, RZ, RZ, R45 ;  /* 0x000000ffff2c7224 */ /* 0x000fe400078e002d */
[----:B------:R-:W-:Y:S02]  /*5240*/  IMAD.MOV.U32 R45, RZ, RZ, R47 ;  /* 0x000000ffff2d7224 */ /* 0x000fe400078e002f */
[----:B------:R-:W-:-:S02]  /*5250*/  IMAD.MOV.U32 R46, RZ, RZ, R101 ;  /* 0x000000ffff2e7224 */ /* 0x000fc400078e0065 */
[----:B------:R-:W-:-:S07]  /*5260*/  IMAD.MOV.U32 R47, RZ, RZ, R103 ;  /* 0x000000ffff2f7224 */ /* 0x000fce00078e0067 */
[-C--:B------:R-:W-:Y:S07]  /*5270*/  HMMA.16816.F32 R44, R44, R116.reuse, R48 ;  /* 0x000000742c2c723c */ /* 0x080fee0000001830 */
[----:B------:R-:W-:Y:S02]  /*5280*/  IMAD.MOV.U32 R48, RZ, RZ, R53 ;  /* 0x000000ffff307224 */ /* 0x000fe400078e0035 */
[----:B------:R-:W-:Y:S02]  /*5290*/  IMAD.MOV.U32 R49, RZ, RZ, R55 ;  /* 0x000000ffff317224 */ /* 0x000fe400078e0037 */
[----:B------:R-:W-:Y:S01]  /*52a0*/  IMAD.MOV.U32 R50, RZ, RZ, R57 ;  /* 0x000000ffff327224 */ /* 0x000fe200078e0039 */
[----:B------:R-:W-:Y:S01]  /*52b0*/  F2FP.F16.E4M3.UNPACK_B R100, R120 ;  /* 0x00000078ff64723e */ /* 0x000fe200020006ff */
[----:B------:R-:W-:Y:S01]  /*52c0*/  IMAD.MOV.U32 R51, RZ, RZ, R59 ;  /* 0x000000ffff337224 */ /* 0x000fe200078e003b */
[----:B------:R-:W-:Y:S01]  /*52d0*/  F2FP.F16.E4M3.UNPACK_B R101, R121 ;  /* 0x00000079ff65723e */ /* 0x000fe200020006ff */
[----:B------:R-:W-:Y:S05]  /*52e0*/  LDSM.16.MT88.4 R52, [R43+UR7+0x3c00] ;  /* 0x003c00072b34783b */ /* 0x000fea0008004200 */
[----:B------:R-:W-:Y:S07]  /*52f0*/  HMMA.16816.F32 R108, R48, R116, R108 ;  /* 0x00000074306c723c */ /* 0x000fee000000186c */
[----:B---3--:R-:W-:-:S02]  /*5300*/  IMAD.MOV.U32 R48, RZ, RZ, R92 ;  /* 0x000000ffff307224 */ /* 0x008fc400078e005c */
[----:B------:R-:W-:Y:S02]  /*5310*/  IMAD.MOV.U32 R49, RZ, RZ, R94 ;  /* 0x000000ffff317224 */ /* 0x000fe400078e005e */
[----:B0-----:R-:W-:Y:S02]  /*5320*/  IMAD.MOV.U32 R50, RZ, RZ, R96 ;  /* 0x000000ffff327224 */ /* 0x001fe400078e0060 */
[----:B------:R-:W-:Y:S02]  /*5330*/  IMAD.MOV.U32 R51, RZ, RZ, R98 ;  /* 0x000000ffff337224 */ /* 0x000fe400078e0062 */
[----:B-1----:R-:W-:Y:S02]  /*5340*/  IMAD.MOV.U32 R56, RZ, RZ, R112 ;  /* 0x000000ffff387224 */ /* 0x002fe400078e0070 */
[----:B------:R-:W-:Y:S02]  /*5350*/  IMAD.MOV.U32 R57, RZ, RZ, R114 ;  /* 0x000000ffff397224 */ /* 0x000fe400078e0072 */
[----:B--2---:R-:W-:Y:S01]  /*5360*/  IMAD.MOV.U32 R58, RZ, RZ, R104 ;  /* 0x000000ffff3a7224 */ /* 0x004fe200078e0068 */
[----:B------:R-:W-:Y:S01]  /*5370*/  HMMA.16816.F32 R44, R48, R100, R44 ;  /* 0x00000064302c723c */ /* 0x000fe2000000182c */
[----:B------:R-:W0:Y:S01]  /*5380*/  LDSM.16.MT88.4 R48, [R43+UR7+0x3800] ;  /* 0x003800072b30783b */ /* 0x000e220008004200 */
[----:B------:R-:W-:-:S07]  /*5390*/  IMAD.MOV.U32 R59, RZ, RZ, R106 ;  /* 0x000000ffff3b7224 */ /* 0x000fce00078e006a */
[----:B------:R-:W-:Y:S01]  /*53a0*/  HMMA.16816.F32 R108, R56, R100, R108 ;  /* 0x00000064386c723c */ /* 0x000fe2000000186c */
[----:B------:R-:W1:Y:S04]  /*53b0*/  LDSM.16.MT88.4 R56, [R42+UR7+0x3800] ;  /* 0x003800072a38783b */ /* 0x000e680008004200 */
[----:B------:R2:W3:Y:S01]  /*53c0*/  LDSM.16.MT88.4 R100, [R42+UR7+0x3c00] ;  /* 0x003c00072a64783b */ /* 0x0004e20008004200 */
[----:B------:R-:W-:Y:S01]  /*53d0*/  IMAD.MOV.U32 R92, RZ, RZ, R93 ;  /* 0x000000ffff5c7224 */ /* 0x000fe200078e005d */
[----:B------:R-:W-:Y:S01]  /*53e0*/  F2FP.F16.E4M3.UNPACK_B R120, R120.H1 ;  /* 0x00000078ff78723e */ /* 0x000fe200030006ff */
[----:B------:R-:W-:Y:S01]  /*53f0*/  IMAD.MOV.U32 R93, RZ, RZ, R95 ;  /* 0x000000ffff5d7224 */ /* 0x000fe200078e005f */
[----:B------:R-:W-:Y:S01]  /*5400*/  F2FP.F16.E4M3.UNPACK_B R121, R121.H1 ;  /* 0x00000079ff79723e */ /* 0x000fe200030006ff */
[----:B------:R-:W-:-:S02]  /*5410*/  IMAD.MOV.U32 R94, RZ, RZ, R97 ;  /* 0x000000ffff5e7224 */ /* 0x000fc400078e0061 */
[----:B------:R-:W-:-:S07]  /*5420*/  IMAD.MOV.U32 R95, RZ, RZ, R99 ;  /* 0x000000ffff5f7224 */ /* 0x000fce00078e0063 */
[----:B------:R-:W-:Y:S07]  /*5430*/  HMMA.16816.F32 R44, R92, R120, R44 ;  /* 0x000000785c2c723c */ /* 0x000fee000000182c */
[----:B------:R-:W-:Y:S02]  /*5440*/  IMAD.MOV.U32 R92, RZ, RZ, R113 ;  /* 0x000000ffff5c7224 */ /* 0x000fe400078e0071 */
[----:B------:R-:W-:Y:S02]  /*5450*/  IMAD.MOV.U32 R93, RZ, RZ, R115 ;  /* 0x000000ffff5d7224 */ /* 0x000fe400078e0073 */
[----:B------:R-:W-:-:S02]  /*5460*/  IMAD.MOV.U32 R94, RZ, RZ, R105 ;  /* 0x000000ffff5e7224 */ /* 0x000fc400078e0069 */
[----:B------:R-:W-:-:S07]  /*5470*/  IMAD.MOV.U32 R95, RZ, RZ, R107 ;  /* 0x000000ffff5f7224 */ /* 0x000fce00078e006b */
[----:B------:R-:W-:Y:S01]  /*5480*/  HMMA.16816.F32 R92, R92, R120, R108 ;  /* 0x000000785c5c723c */ /* 0x000fe2000000186c */
[----:B--2---:R-:W-:Y:S01]  /*5490*/  F2FP.F16.E4M3.UNPACK_B R42, R122 ;  /* 0x0000007aff2a723e */ /* 0x004fe200020006ff */
[----:B0-----:R-:W-:Y:S01]  /*54a0*/  IMAD.MOV.U32 R96, RZ, RZ, R48 ;  /* 0x000000ffff607224 */ /* 0x001fe200078e0030 */
[----:B------:R-:W-:Y:S01]  /*54b0*/  F2FP.F16.E4M3.UNPACK_B R43, R123 ;  /* 0x0000007bff2b723e */ /* 0x000fe200020006ff */
[----:B------:R-:W-:Y:S02]  /*54c0*/  IMAD.MOV.U32 R97, RZ, RZ, R50 ;  /* 0x000000ffff617224 */ /* 0x000fe400078e0032 */
[----:B------:R-:W-:Y:S02]  /*54d0*/  IMAD.MOV.U32 R98, RZ, RZ, R52 ;  /* 0x000000ffff627224 */ /* 0x000fe400078e0034 */
[----:B------:R-:W-:-:S07]  /*54e0*/  IMAD.MOV.U32 R99, RZ, RZ, R54 ;  /* 0x000000ffff637224 */ /* 0x000fce00078e0036 */
[----:B------:R-:W-:Y:S07]  /*54f0*/  HMMA.16816.F32 R44, R96, R42, R44 ;  /* 0x0000002a602c723c */ /* 0x000fee000000182c */
[----:B-1----:R-:W-:Y:S02]  /*5500*/  IMAD.MOV.U32 R96, RZ, RZ, R56 ;  /* 0x000000ffff607224 */ /* 0x002fe400078e0038 */
[----:B------:R-:W-:Y:S02]  /*5510*/  IMAD.MOV.U32 R97, RZ, RZ, R58 ;  /* 0x000000ffff617224 */ /* 0x000fe400078e003a */
[----:B---3--:R-:W-:-:S02]  /*5520*/  IMAD.MOV.U32 R98, RZ, RZ, R100 ;  /* 0x000000ffff627224 */ /* 0x008fc400078e0064 */
[----:B------:R-:W-:-:S07]  /*5530*/  IMAD.MOV.U32 R99, RZ, RZ, R102 ;  /* 0x000000ffff637224 */ /* 0x000fce00078e0066 */
[----:B------:R-:W-:Y:S01]  /*5540*/  HMMA.16816.F32 R92, R96, R42, R92 ;  /* 0x0000002a605c723c */ /* 0x000fe2000000185c */
[----:B------:R-:W-:Y:S01]  /*5550*/  IMAD.MOV.U32 R48, RZ, RZ, R49 ;  /* 0x000000ffff307224 */ /* 0x000fe200078e0031 */
[----:B------:R-:W-:Y:S01]  /*5560*/  F2FP.F16.E4M3.UNPACK_B R122, R122.H1 ;  /* 0x0000007aff7a723e */ /* 0x000fe200030006ff */
[----:B------:R-:W-:Y:S01]  /*5570*/  IMAD.MOV.U32 R49, RZ, RZ, R51 ;  /* 0x000000ffff317224 */ /* 0x000fe200078e0033 */
[----:B------:R-:W-:Y:S01]  /*5580*/  F2FP.F16.E4M3.UNPACK_B R123, R123.H1 ;  /* 0x0000007bff7b723e */ /* 0x000fe200030006ff */
[----:B------:R-:W-:Y:S02]  /*5590*/  IMAD.MOV.U32 R50, RZ, RZ, R53 ;  /* 0x000000ffff327224 */ /* 0x000fe400078e0035 */
[----:B------:R-:W-:-:S07]  /*55a0*/  IMAD.MOV.U32 R51, RZ, RZ, R55 ;  /* 0x000000ffff337224 */ /* 0x000fce00078e0037 */
[----:B------:R-:W-:Y:S01]  /*55b0*/  HMMA.16816.F32 R44, R48, R122, R44 ;  /* 0x0000007a302c723c */ /* 0x000fe2000000182c */
[----:B------:R-:W-:-:S06]  /*55c0*/  LOP3.LUT R42, R223, 0x3, RZ, 0xc0, !PT ;  /* 0x00000003df2a7812 */ /* 0x000fcc00078ec0ff */
[----:B------:R-:W-:Y:S02]  /*55d0*/  IMAD.MOV.U32 R48, RZ, RZ, R57 ;  /* 0x000000ffff307224 */ /* 0x000fe400078e0039 */
[----:B------:R-:W-:Y:S02]  /*55e0*/  IMAD.MOV.U32 R49, RZ, RZ, R59 ;  /* 0x000000ffff317224 */ /* 0x000fe400078e003b */
[----:B------:R-:W-:Y:S02]  /*55f0*/  IMAD.MOV.U32 R50, RZ, RZ, R101 ;  /* 0x000000ffff327224 */ /* 0x000fe400078e0065 */
[----:B------:R-:W-:Y:S01]  /*5600*/  IMAD.MOV.U32 R51, RZ, RZ, R103 ;  /* 0x000000ffff337224 */ /* 0x000fe200078e0067 */
[----:B------:R-:W-:Y:S01]  /*5610*/  LOP3.LUT R43, R223, 0xe0, RZ, 0xc0, !PT ;  /* 0x000000e0df2b7812 */ /* 0x000fe200078ec0ff */
[----:B------:R-:W-:-:S05]  /*5620*/  IMAD.SHL.U32 R42, R42, 0x2, RZ ;  /* 0x000000022a2a7824 */ /* 0x000fca00078e00ff */
[----:B------:R-:W-:Y:S01]  /*5630*/  HMMA.16816.F32 R48, R48, R122, R92 ;  /* 0x0000007a3030723c */ /* 0x000fe2000000185c */
[----:B------:R-:W-:-:S05]  /*5640*/  LEA.HI R42, R43, R42, RZ, 0x1e ;  /* 0x0000002a2b2a7211 */ /* 0x000fca00078ff0ff */
[----:B------:R-:W-:Y:S02]  /*5650*/  VIADD R42, R42, UR6 ;  /* 0x000000062a2a7c36 */ /* 0x000fe40008000000 */
[----:B------:R-:W-:Y:S01]  /*5660*/  FMUL R43, R44, UR14 ;  /* 0x0000000e2c2b7c20 */ /* 0x000fe20008400000 */
[----:B------:R-:W-:Y:S01]  /*5670*/  FMUL R45, R45, UR14 ;  /* 0x0000000e2d2d7c20 */ /* 0x000fe20008400000 */
[----:B------:R-:W-:Y:S01]  /*5680*/  FMUL R44, R46, UR14 ;  /* 0x0000000e2e2c7c20 */ /* 0x000fe20008400000 */
[CC--:B------:R-:W-:Y:S02]  /*5690*/  ISETP.GE.AND P5, PT, R12.reuse, R42.reuse, PT ;  /* 0x0000002a0c00720c */ /* 0x0c0fe40003fa6270 */
[-C--:B------:R-:W-:Y:S02]  /*56a0*/  ISETP.GT.AND P6, PT, R12, R42.reuse, PT ;  /* 0x0000002a0c00720c */ /* 0x080fe40003fc4270 */
[----:B------:R-:W-:Y:S01]  /*56b0*/  ISETP.GE.AND P2, PT, R13, R42, PT ;  /* 0x0000002a0d00720c */ /* 0x000fe20003f46270 */
[----:B------:R-:W-:Y:S01]  /*56c0*/  FMUL R47, R47, UR14 ;  /* 0x0000000e2f2f7c20 */ /* 0x000fe20008400000 */
[----:B------:R-:W-:-:S02]  /*56d0*/  FSEL R43, R43, -INF , P5 ;  /* 0xff8000002b2b7808 */ /* 0x000fc40002800000 */
[----:B------:R-:W-:Y:S02]  /*56e0*/  FSEL R45, R45, -INF , P6 ;  /* 0xff8000002d2d7808 */ /* 0x000fe40003000000 */
[----:B------:R-:W-:Y:S02]  /*56f0*/  FSEL R44, R44, -INF , P2 ;  /* 0xff8000002c2c7808 */ /* 0x000fe40001000000 */
[-C--:B------:R-:W-:Y:S01]  /*5700*/  ISETP.GT.AND P3, PT, R13, R42.reuse, PT ;  /* 0x0000002a0d00720c */ /* 0x080fe20003f64270 */
[----:B------:R-:W-:Y:S01]  /*5710*/  FMUL R48, R48, UR14 ;  /* 0x0000000e30307c20 */ /* 0x000fe20008400000 */
[CC--:B------:R-:W-:Y:S01]  /*5720*/  ISETP.GE.AND P4, PT, R14.reuse, R42.reuse, PT ;  /* 0x0000002a0e00720c */ /* 0x0c0fe20003f86270 */
[----:B------:R-:W-:Y:S01]  /*5730*/  FMUL R49, R49, UR14 ;  /* 0x0000000e31317c20 */ /* 0x000fe20008400000 */
[----:B------:R-:W-:Y:S01]  /*5740*/  BAR.SYNC.DEFER_BLOCKING 0x0 ;  /* 0x0000000000007b1d */ /* 0x000fe20000010000 */
[-C--:B------:R-:W-:Y:S01]  /*5750*/  ISETP.GT.AND P5, PT, R14, R42.reuse, PT ;  /* 0x0000002a0e00720c */ /* 0x080fe20003fa4270 */
[----:B------:R-:W-:Y:S01]  /*5760*/  FMUL R46, R51, UR14 ;  /* 0x0000000e332e7c20 */ /* 0x000fe20008400000 */
[----:B------:R-:W-:-:S02]  /*5770*/  ISETP.GE.AND P6, PT, R15, R42, PT ;  /* 0x0000002a0f00720c */ /* 0x000fc40003fc6270 */
[----:B------:R-:W-:Y:S01]  /*5780*/  ISETP.GT.AND P2, PT, R15, R42, PT ;  /* 0x0000002a0f00720c */ /* 0x000fe20003f44270 */
[----:B------:R-:W-:Y:S01]  /*5790*/  FMUL R42, R50, UR14 ;  /* 0x0000000e322a7c20 */ /* 0x000fe20008400000 */
[----:B------:R-:W-:Y:S02]  /*57a0*/  FSEL R51, R47, -INF , P3 ;  /* 0xff8000002f337808 */ /* 0x000fe40001800000 */
[----:B------:R-:W-:Y:S02]  /*57b0*/  FSEL R50, R48, -INF , P4 ;  /* 0xff80000030327808 */ /* 0x000fe40002000000 */
[----:B------:R-:W-:Y:S02]  /*57c0*/  FSEL R48, R49, -INF , P5 ;  /* 0xff80000031307808 */ /* 0x000fe40002800000 */
[----:B------:R-:W-:Y:S02]  /*57d0*/  FSEL R47, R42, -INF , P6 ;  /* 0xff8000002a2f7808 */ /* 0x000fe40003000000 */
[----:B------:R-:W-:-:S02]  /*57e0*/  FSEL R46, R46, -INF , P2 ;  /* 0xff8000002e2e7808 */ /* 0x000fc40001000000 */
[----:B------:R-:W-:Y:S02]  /*57f0*/  FMNMX R56, R43, R45, !PT ;  /* 0x0000002d2b387209 */ /* 0x000fe40007800000 */
[----:B------:R-:W-:Y:S02]  /*5800*/  FMNMX R54, R44, R51, !PT ;  /* 0x000000332c367209 */ /* 0x000fe40007800000 */
[----:B------:R-:W-:Y:S02]  /*5810*/  FMNMX R53, R50, R48, !PT ;  /* 0x0000003032357209 */ /* 0x000fe40007800000 */
[----:B------:R-:W-:Y:S01]  /*5820*/  FMNMX R52, R47, R46, !PT ;  /* 0x0000002e2f347209 */ /* 0x000fe20007800000 */
[----:B------:R-:W0:Y:S04]  /*5830*/  SHFL.BFLY PT, R57, R56, 0x2, 0x1f ;  /* 0x0c401f0038397f89 */ /* 0x000e2800000e0000 */
[----:B------:R-:W1:Y:S04]  /*5840*/  SHFL.BFLY PT, R55, R54, 0x2, 0x1f ;  /* 0x0c401f0036377f89 */ /* 0x000e6800000e0000 */
[----:B------:R-:W2:Y:S04]  /*5850*/  SHFL.BFLY PT, R42, R53, 0x2, 0x1f ;  /* 0x0c401f00352a7f89 */ /* 0x000ea800000e0000 */
[----:B------:R-:W3:Y:S01]  /*5860*/  SHFL.BFLY PT, R49, R52, 0x2, 0x1f ;  /* 0x0c401f0034317f89 */ /* 0x000ee200000e0000 */
[----:B0-----:R-:W-:-:S02]  /*5870*/  FMNMX R57, R56, R57, !PT ;  /* 0x0000003938397209 */ /* 0x001fc40007800000 */
[----:B-1----:R-:W-:Y:S02]  /*5880*/  FMNMX R55, R54, R55, !PT ;  /* 0x0000003736377209 */ /* 0x002fe40007800000 */
[----:B--2---:R-:W-:Y:S02]  /*5890*/  FMNMX R42, R53, R42, !PT ;  /* 0x0000002a352a7209 */ /* 0x004fe40007800000 */
[----:B---3--:R-:W-:Y:S01]  /*58a0*/  FMNMX R49, R52, R49, !PT ;  /* 0x0000003134317209 */ /* 0x008fe20007800000 */
[----:B------:R-:W0:Y:S04]  /*58b0*/  SHFL.BFLY PT, R53, R55, 0x1, 0x1f ;  /* 0x0c201f0037357f89 */ /* 0x000e2800000e0000 */
[----:B------:R-:W1:Y:S04]  /*58c0*/  SHFL.BFLY PT, R52, R57, 0x1, 0x1f ;  /* 0x0c201f0039347f89 */ /* 0x000e6800000e0000 */
[----:B------:R-:W2:Y:S04]  /*58d0*/  SHFL.BFLY PT, R54, R42, 0x1, 0x1f ;  /* 0x0c201f002a367f89 */ /* 0x000ea800000e0000 */
[----:B------:R-:W3:Y:S01]  /*58e0*/  SHFL.BFLY PT, R56, R49, 0x1, 0x1f ;  /* 0x0c201f0031387f89 */ /* 0x000ee200000e0000 */
[----:B------:R-:W-:Y:S01]  /*58f0*/  BSSY B0, `(.L_x_1) ;  /* 0x0000008000007945 */ /* 0x000fe20003800000 */
[----:B0-----:R-:W-:-:S02]  /*5900*/  FMNMX R53, R55, R53, !PT ;  /* 0x0000003537357209 */ /* 0x001fc40007800000 */
[----:B-1----:R-:W-:Y:S02]  /*5910*/  FMNMX R52, R57, R52, !PT ;  /* 0x0000003439347209 */ /* 0x002fe40007800000 */
[----:B--2---:R-:W-:Y:S02]  /*5920*/  FMNMX R54, R42, R54, !PT ;  /* 0x000000362a367209 */ /* 0x004fe40007800000 */
[----:B---3--:R-:W-:Y:S01]  /*5930*/  FMNMX R56, R49, R56, !PT ;  /* 0x0000003831387209 */ /* 0x008fe20007800000 */
[----:B------:R-:W-:Y:S06]  /*5940*/  @P0 BRA `(.L_x_2) ;  /* 0x0000000000080947 */ /* 0x000fec0003800000 */
[----:B------:R0:W-:Y:S04]  /*5950*/  STS [R16+0x4000], R52 ;  /* 0x0040003410007388 */ /* 0x0001e80000000800 */
[----:B------:R0:W-:Y:S02]  /*5960*/  STS [R39+0x4000], R53 ;  /* 0x0040003527007388 */ /* 0x0001e40000000800 */
.L_x_2:
[----:B------:R-:W-:Y:S05]  /*5970*/  BSYNC B0 ;  /* 0x0000000000007941 */ /* 0x000fea0003800000 */
.L_x_1:
[----:B------:R-:W-:Y:S04]  /*5980*/  BSSY B0, `(.L_x_3) ;  /* 0x0000004000007945 */ /* 0x000fe80003800000 */
[----:B------:R-:W-:Y:S05]  /*5990*/  @P0 BRA `(.L_x_4) ;  /* 0x0000000000080947 */ /* 0x000fea0003800000 */
[----:B------:R1:W-:Y:S04]  /*59a0*/  STS [R40+0x4000], R54 ;  /* 0x0040003628007388 */ /* 0x0003e80000000800 */
[----:B------:R1:W-:Y:S02]  /*59b0*/  @!P0 STS [R41+0x4000], R56 ;  /* 0x0040003829008388 */ /* 0x0003e40000000800 */
.L_x_4:
[----:B------:R-:W-:Y:S05]  /*59c0*/  BSYNC B0 ;  /* 0x0000000000007941 */ /* 0x000fea0003800000 */
.L_x_3:
[----:B------:R-:W-:Y:S01]  /*59d0*/  BAR.SYNC.DEFER_BLOCKING 0x0 ;  /* 0x0000000000007b1d */ /* 0x000fe20000010000 */
[C---:B------:R-:W-:Y:S02]  /*59e0*/  LOP3.LUT R96, R223.reuse, 0xff, RZ, 0xc0, !PT ;  /* 0x000000ffdf607812 */ /* 0x040fe400078ec0ff */
[----:B------:R-:W-:Y:S02]  /*59f0*/  LOP3.LUT R108, R223, 0x1c, RZ, 0xc0, !PT ;  /* 0x0000001cdf6c7812 */ /* 0x000fe400078ec0ff */
[----:B------:R-:W-:Y:S01]  /*5a00*/  LEA R96, R96, UR7, 0x2 ;  /* 0x0000000760607c11 */ /* 0x000fe2000f8e10ff */
[----:B------:R-:W-:Y:S01]  /*5a10*/  BSSY B0, `(.L_x_5) ;  /* 0x000004d000007945 */ /* 0x000fe20003800000 */
[----:B------:R-:W-:-:S03]  /*5a20*/  LEA R108, R108, UR7, 0x3 ;  /* 0x000000076c6c7c11 */ /* 0x000fc6000f8e18ff */
[----:B------:R-:W2:Y:S04]  /*5a30*/  LDS R42, [R96+0x4000] ;  /* 0x00400000602a7984 */ /* 0x000ea80000000800 */
[----:B--2---:R-:W2:Y:S02]  /*5a40*/  SHFL.BFLY PT, R49, R42, 0x4, 0x1f ;  /* 0x0c801f002a317f89 */ /* 0x004ea400000e0000 */
[----:B--2---:R-:W-:-:S05]  /*5a50*/  FMNMX R49, R42, R49, !PT ;  /* 0x000000312a317209 */ /* 0x004fca0007800000 */
[----:B------:R-:W2:Y:S02]  /*5a60*/  SHFL.BFLY PT, R42, R49, 0x2, 0x1f ;  /* 0x0c401f00312a7f89 */ /* 0x000ea400000e0000 */
[----:B--2---:R-:W-:-:S05]  /*5a70*/  FMNMX R42, R49, R42, !PT ;  /* 0x0000002a312a7209 */ /* 0x004fca0007800000 */
[----:B------:R-:W2:Y:S02]  /*5a80*/  SHFL.BFLY PT, R49, R42, 0x1, 0x1f ;  /* 0x0c201f002a317f89 */ /* 0x000ea400000e0000 */
[----:B--2---:R-:W-:-:S05]  /*5a90*/  FMNMX R49, R42, R49, !PT ;  /* 0x000000312a317209 */ /* 0x004fca0007800000 */
[----:B------:R-:W-:Y:S01]  /*5aa0*/  @!P1 STS [R96+0x4000], R49 ;  /* 0x0040003160009388 */ /* 0x000fe20000000800 */
[----:B------:R-:W-:Y:S06]  /*5ab0*/  BAR.SYNC.DEFER_BLOCKING 0x0 ;  /* 0x0000000000007b1d */ /* 0x000fec0000010000 */
[----:B------:R-:W2:Y:S04]  /*5ac0*/  LDS R42, [R108+0x4000] ;  /* 0x004000006c2a7984 */ /* 0x000ea80000000800 */
[----:B------:R-:W3:Y:S04]  /*5ad0*/  LDS R49, [R17+0x4000] ;  /* 0x0040000011317984 */ /* 0x000ee80000000800 */
[----:B-1----:R-:W-:Y:S04]  /*5ae0*/  LDS R54, [R18+0x4000] ;  /* 0x0040000012367984 */ /* 0x002fe80000000800 */
[----:B------:R-:W1:Y:S01]  /*5af0*/  LDS R55, [R19+0x4000] ;  /* 0x0040000013377984 */ /* 0x000e620000000800 */
[----:B--2---:R-:W-:-:S05]  /*5b00*/  FMNMX R42, R42, R8, !PT ;  /* 0x000000082a2a7209 */ /* 0x004fca0007800000 */
[--C-:B0-----:R-:W-:Y:S01]  /*5b10*/  FADD R52, R43, -R42.reuse ;  /* 0x8000002a2b347221 */ /* 0x101fe20000000000 */
[----:B---3--:R-:W-:Y:S01]  /*5b20*/  FMNMX R43, R49, R9, !PT ;  /* 0x00000009312b7209 */ /* 0x008fe20007800000 */
[----:B------:R-:W-:Y:S02]  /*5b30*/  FADD R45, R45, -R42 ;  /* 0x8000002a2d2d7221 */ /* 0x000fe40000000000 */
[----:B------:R-:W-:Y:S02]  /*5b40*/  FMUL R49, R52, 1.4426950216293334961 ;  /* 0x3fb8aa3b34317820 */ /* 0x000fe40000400000 */
[--C-:B------:R-:W-:Y:S01]  /*5b50*/  FADD R44, R44, -R43.reuse ;  /* 0x8000002b2c2c7221 */ /* 0x100fe20000000000 */
[----:B------:R-:W-:Y:S01]  /*5b60*/  FMUL R45, R45, 1.4426950216293334961 ;  /* 0x3fb8aa3b2d2d7820 */ /* 0x000fe20000400000 */
[----:B------:R-:W-:Y:S02]  /*5b70*/  FADD R51, R51, -R43 ;  /* 0x8000002b33337221 */ /* 0x000fe40000000000 */
[----:B------:R-:W-:Y:S01]  /*5b80*/  FMUL R44, R44, 1.4426950216293334961 ;  /* 0x3fb8aa3b2c2c7820 */ /* 0x000fe20000400000 */
[----:B------:R1:W-:Y:S01]  /*5b90*/  MUFU.EX2 R53, R45 ;  /* 0x0000002d00357308 */ /* 0x0003e20000000800 */
[----:B------:R-:W-:-:S07]  /*5ba0*/  FMUL R51, R51, 1.4426950216293334961 ;  /* 0x3fb8aa3b33337820 */ /* 0x000fce0000400000 */
[----:B------:R0:W-:Y:S01]  /*5bb0*/  MUFU.EX2 R52, R44 ;  /* 0x0000002c00347308 */ /* 0x0001e20000000800 */
[----:B-1----:R-:W-:-:S05]  /*5bc0*/  FMNMX R45, R55, R11, !PT ;  /* 0x0000000b372d7209 */ /* 0x002fca0007800000 */
[--C-:B------:R-:W-:Y:S01]  /*5bd0*/  FADD R47, R47, -R45.reuse ;  /* 0x8000002d2f2f7221 */ /* 0x100fe20000000000 */
[----:B------:R-:W-:Y:S01]  /*5be0*/  FADD R46, R46, -R45 ;  /* 0x8000002d2e2e7221 */ /* 0x000fe20000000000 */
[----:B------:R-:W1:Y:S01]  /*5bf0*/  MUFU.EX2 R49, R49 ;  /* 0x0000003100317308 */ /* 0x000e620000000800 */
[----:B0-----:R-:W-:Y:S01]  /*5c00*/  FMNMX R44, R54, R10, !PT ;  /* 0x0000000a362c7209 */ /* 0x001fe20007800000 */
[----:B------:R-:W-:Y:S01]  /*5c10*/  FMUL R47, R47, 1.4426950216293334961 ;  /* 0x3fb8aa3b2f2f7820 */ /* 0x000fe20000400000 */
[----:B------:R-:W-:-:S03]  /*5c20*/  FMUL R46, R46, 1.4426950216293334961 ;  /* 0x3fb8aa3b2e2e7820 */ /* 0x000fc60000400000 */
[--C-:B------:R-:W-:Y:S01]  /*5c30*/  FADD R50, R50, -R44.reuse ;  /* 0x8000002c32327221 */ /* 0x100fe20000000000 */
[----:B------:R-:W-:Y:S01]  /*5c40*/  FADD R48, R48, -R44 ;  /* 0x8000002c30307221 */ /* 0x000fe20000000000 */
[----:B------:R-:W0:Y:S02]  /*5c50*/  MUFU.EX2 R54, R51 ;  /* 0x0000003300367308 */ /* 0x000e240000000800 */
[----:B------:R-:W-:Y:S01]  /*5c60*/  FMUL R50, R50, 1.4426950216293334961 ;  /* 0x3fb8aa3b32327820 */ /* 0x000fe20000400000 */
[----:B------:R-:W-:-:S05]  /*5c70*/  FMUL R48, R48, 1.4426950216293334961 ;  /* 0x3fb8aa3b30307820 */ /* 0x000fca0000400000 */
[----:B------:R-:W-:Y:S01]  /*5c80*/  MUFU.EX2 R51, R50 ;  /* 0x0000003200337308 */ /* 0x000fe20000000800 */
[----:B-1----:R-:W-:-:S05]  /*5c90*/  FADD R94, R49, R53 ;  /* 0x00000035315e7221 */ /* 0x002fca0000000000 */
[----:B------:R-:W1:Y:S02]  /*5ca0*/  SHFL.BFLY PT, R93, R94, 0x2, 0x1f ;  /* 0x0c401f005e5d7f89 */ /* 0x000e6400000e0000 */
[----:B------:R-:W2:Y:S01]  /*5cb0*/  MUFU.EX2 R50, R48 ;  /* 0x0000003000327308 */ /* 0x000ea20000000800 */
[----:B0-----:R-:W-:-:S05]  /*5cc0*/  FADD R59, R52, R54 ;  /* 0x00000036343b7221 */ /* 0x001fca0000000000 */
[----:B------:R-:W0:Y:S02]  /*5cd0*/  SHFL.BFLY PT, R92, R59, 0x2, 0x1f ;  /* 0x0c401f003b5c7f89 */ /* 0x000e2400000e0000 */
[----:B------:R-:W-:Y:S08]  /*5ce0*/  MUFU.EX2 R47, R47 ;  /* 0x0000002f002f7308 */ /* 0x000ff00000000800 */
[----:B------:R3:W4:Y:S01]  /*5cf0*/  MUFU.EX2 R48, R46 ;  /* 0x0000002e00307308 */ /* 0x0007220000000800 */
[----:B--2---:R-:W-:-:S05]  /*5d00*/  FADD R55, R51, R50 ;  /* 0x0000003233377221 */ /* 0x004fca0000000000 */
[----:B------:R-:W2:Y:S01]  /*5d10*/  SHFL.BFLY PT, R57, R55, 0x2, 0x1f ;  /* 0x0c401f0037397f89 */ /* 0x000ea200000e0000 */
[----:B---3--:R-:W-:Y:S01]  /*5d20*/  FADD R46, -R42, R8 ;  /* 0x000000082a2e7221 */ /* 0x008fe20000000100 */
[----:B------:R-:W-:Y:S01]  /*5d30*/  FADD R8, -R43, R9 ;  /* 0x000000092b087221 */ /* 0x000fe20000000100 */
[----:B-1----:R-:W-:Y:S01]  /*5d40*/  FADD R9, R94, R93 ;  /* 0x0000005d5e097221 */ /* 0x002fe20000000000 */
[----:B------:R-:W-:Y:S01]  /*5d50*/  FADD R93, -R44, R10 ;  /* 0x0000000a2c5d7221 */ /* 0x000fe20000000100 */
[----:B------:R-:W-:Y:S01]  /*5d60*/  FMUL R46, R46, 1.4426950216293334961 ;  /* 0x3fb8aa3b2e2e7820 */ /* 0x000fe20000400000 */
[----:B0-----:R-:W-:Y:S01]  /*5d70*/  FADD R92, R59, R92 ;  /* 0x0000005c3b5c7221 */ /* 0x001fe20000000000 */
[----:B------:R-:W-:Y:S01]  /*5d80*/  FMUL R8, R8, 1.4426950216293334961 ;  /* 0x3fb8aa3b08087820 */ /* 0x000fe20000400000 */
[----:B------:R-:W0:Y:S01]  /*5d90*/  SHFL.BFLY PT, R10, R9, 0x1, 0x1f ;  /* 0x0c201f00090a7f89 */ /* 0x000e2200000e0000 */
[----:B----4-:R-:W-:Y:S01]  /*5da0*/  FADD R56, R47, R48 ;  /* 0x000000302f387221 */ /* 0x010fe20000000000 */
[----:B------:R-:W-:Y:S01]  /*5db0*/  FMUL R93, R93, 1.4426950216293334961 ;  /* 0x3fb8aa3b5d5d7820 */ /* 0x000fe20000400000 */
[----:B------:R-:W1:Y:S01]  /*5dc0*/  MUFU.EX2 R46, R46 ;  /* 0x0000002e002e7308 */ /* 0x000e620000000800 */
[----:B------:R-:W3:Y:S04]  /*5dd0*/  SHFL.BFLY PT, R59, R92, 0x1, 0x1f ;  /* 0x0c201f005c3b7f89 */ /* 0x000ee800000e0000 */
[----:B------:R-:W4:Y:S03]  /*5de0*/  SHFL.BFLY PT, R58, R56, 0x2, 0x1f ;  /* 0x0c401f00383a7f89 */ /* 0x000f2600000e0000 */
[----:B------:R-:W1:Y:S01]  /*5df0*/  MUFU.EX2 R8, R8 ;  /* 0x0000000800087308 */ /* 0x000e620000000800 */
[----:B--2---:R-:W-:-:S07]  /*5e00*/  FADD R57, R55, R57 ;  /* 0x0000003937397221 */ /* 0x004fce0000000000 */
[----:B------:R2:W1:Y:S01]  /*5e10*/  MUFU.EX2 R111, R93 ;  /* 0x0000005d006f7308 */ /* 0x0004620000000800 */
[----:B0-----:R-:W-:Y:S01]  /*5e20*/  FADD R10, R9, R10 ;  /* 0x0000000a090a7221 */ /* 0x001fe20000000000 */
[----:B---3--:R-:W-:Y:S01]  /*5e30*/  FADD R59, R92, R59 ;  /* 0x0000003b5c3b7221 */ /* 0x008fe20000000000 */
[----:B----4-:R-:W-:Y:S01]  /*5e40*/  FADD R58, R56, R58 ;  /* 0x0000003a383a7221 */ /* 0x010fe20000000000 */
[----:B------:R-:W-:Y:S02]  /*5e50*/  FADD R56, -R45, R11 ;  /* 0x0000000b2d387221 */ /* 0x000fe40000000100 */
[----:B------:R2:W0:Y:S02]  /*5e60*/  SHFL.BFLY PT, R11, R57, 0x1, 0x1f ;  /* 0x0c201f00390b7f89 */ /* 0x00042400000e0000 */
[----:B------:R-:W-:Y:S02]  /*5e70*/  FMUL R56, R56, 1.4426950216293334961 ;  /* 0x3fb8aa3b38387820 */ /* 0x000fe40000400000 */
[----:B------:R2:W3:Y:S02]  /*5e80*/  SHFL.BFLY PT, R55, R58, 0x1, 0x1f ;  /* 0x0c201f003a377f89 */ /* 0x0004e400000e0000 */
[----:B------:R2:W4:Y:S01]  /*5e90*/  MUFU.EX2 R110, R56 ;  /* 0x00000038006e7308 */ /* 0x0005220000000800 */
[----:B------:R-:W-:Y:S06]  /*5ea0*/  BAR.SYNC.DEFER_BLOCKING 0x0 ;  /* 0x0000000000007b1d */ /* 0x000fec0000010000 */
[----:B-1----:R-:W-:Y:S05]  /*5eb0*/  @P0 BRA `(.L_x_6) ;  /* 0x0000000000080947 */ /* 0x002fea0003800000 */
[----:B------:R1:W-:Y:S04]  /*5ec0*/  STS [R16+0x4000], R10 ;  /* 0x0040000a10007388 */ /* 0x0003e80000000800 */
[----:B------:R1:W-:Y:S02]  /*5ed0*/  STS [R39+0x4000], R59 ;  /* 0x0040003b27007388 */ /* 0x0003e40000000800 */
.L_x_6:
[----:B------:R-:W-:Y:S05]  /*5ee0*/  BSYNC B0 ;  /* 0x0000000000007941 */ /* 0x000fea0003800000 */
.L_x_5:
[----:B------:R-:W-:Y:S01]  /*5ef0*/  BSSY B0, `(.L_x_7) ;  /* 0x0000006000007945 */ /* 0x000fe20003800000 */
[----:B0-----:R-:W-:Y:S01]  /*5f00*/  FADD R11, R57, R11 ;  /* 0x0000000b390b7221 */ /* 0x001fe20000000000 */
[----:B---3--:R-:W-:Y:S02]  /*5f10*/  FADD R55, R58, R55 ;  /* 0x000000373a377221 */ /* 0x008fe40000000000 */
[----:B------:R-:W-:Y:S05]  /*5f20*/  @P0 BRA `(.L_x_8) ;  /* 0x0000000000080947 */ /* 0x000fea0003800000 */
[----:B------:R0:W-:Y:S04]  /*5f30*/  STS [R40+0x4000], R11 ;  /* 0x0040000b28007388 */ /* 0x0001e80000000800 */
[----:B------:R0:W-:Y:S02]  /*5f40*/  @!P0 STS [R41+0x4000], R55 ;  /* 0x0040003729008388 */ /* 0x0001e40000000800 */
.L_x_8:
[----:B------:R-:W-:Y:S05]  /*5f50*/  BSYNC B0 ;  /* 0x0000000000007941 */ /* 0x000fea0003800000 */
.L_x_7:
[----:B------:R-:W3:Y:S04]  /*5f60*/  LDL R97, [R1+0x8] ;  /* 0x0000080001617983 */ /* 0x000ee80000100800 */
[----:B--2---:R-:W2:Y:S04]  /*5f70*/  LDL R56, [R1+0x10] ;  /* 0x0000100001387983 */ /* 0x004ea80000100800 */
[----:B0-----:R-:W5:Y:S04]  /*5f80*/  LDL R11, [R1+0x18] ;  /* 0x00001800010b7983 */ /* 0x001f680000100800 */
[----:B------:R-:W4:Y:S04]  /*5f90*/  LDL R93, [R1+0xc] ;  /* 0x00000c00015d7983 */ /* 0x000f280000100800 */
[----:B------:R-:W4:Y:S04]  /*5fa0*/  LDL R92, [R1+0x20] ;  /* 0x00002000015c7983 */ /* 0x000f280000100800 */
[----:B------:R-:W4:Y:S04]  /*5fb0*/  LDL R95, [R1+0x14] ;  /* 0x00001400015f7983 */ /* 0x000f280000100800 */
[----:B------:R-:W4:Y:S04]  /*5fc0*/  LDL R94, [R1+0x28] ;  /* 0x00002800015e7983 */ /* 0x000f280000100800 */
[----:B------:R-:W4:Y:S04]  /*5fd0*/  LDL R104, [R1+0x1c] ;  /* 0x00001c0001687983 */ /* 0x000f280000100800 */
[----:B------:R-:W4:Y:S04]  /*5fe0*/  LDL R100, [R1+0x30] ;  /* 0x0000300001647983 */ /* 0x000f280000100800 */
[----:B------:R-:W4:Y:S04]  /*5ff0*/  LDL R55, [R1+0x24] ;  /* 0x0000240001377983 */ /* 0x000f280000100800 */
[----:B------:R-:W4:Y:S01]  /*6000*/  LDL R101, [R1+0x38] ;  /* 0x0000380001657983 */ /* 0x000f220000100800 */
[----:B------:R-:W-:Y:S01]  /*6010*/  BAR.SYNC.DEFER_BLOCKING 0x0 ;  /* 0x0000000000007b1d */ /* 0x000fe20000010000 */
[----:B------:R-:W-:-:S02]  /*6020*/  USHF.R.S32.HI UR8, URZ, 0x1f, UR5 ;  /* 0x0000001f3f087899 */ /* 0x000fc40008011405 */
[C---:B------:R-:W-:Y:S01]  /*6030*/  IADD3 RZ, P2, R7.reuse, UR5, RZ ;  /* 0x0000000507ff7c10 */ /* 0x040fe2000ff5e0ff */
[----:B------:R-:W-:Y:S02]  /*6040*/  USHF.R.S32.HI UR9, URZ, 0x1f, UR5 ;  /* 0x0000001f3f097899 */ /* 0x000fe40008011405 */
[----:B------:R-:W4:Y:S04]  /*6050*/  LDL R103, [R1+0x2c] ;  /* 0x00002c0001677983 */ /* 0x000f280000100800 */
[----:B------:R-:W4:Y:S04]  /*6060*/  LDL R102, [R1+0x40] ;  /* 0x0000400001667983 */ /* 0x000f280000100800 */
[----:B------:R-:W4:Y:S04]  /*6070*/  LDL R99, [R1+0x34] ;  /* 0x0000340001637983 */ /* 0x000f280000100800 */
[----:B------:R-:W4:Y:S04]  /*6080*/  LDL R98, [R1+0x48] ;  /* 0x0000480001627983 */ /* 0x000f280000100800 */
[----:B------:R-:W1:Y:S04]  /*6090*/  LDS R9, [R96+0x4000] ;  /* 0x0040000060097984 */ /* 0x000e680000000800 */
[----:B------:R-:W4:Y:S04]  /*60a0*/  LDL R112, [R1+0x44] ;  /* 0x0000440001707983 */ /* 0x000f280000100800 */
[----:B------:R-:W4:Y:S04]  /*60b0*/  LDL R105, [R1+0x58] ;  /* 0x0000580001697983 */ /* 0x000f280000100800 */
[----:B------:R-:W4:Y:S04]  /*60c0*/  LDL R109, [R1+0x4c] ;  /* 0x00004c00016d7983 */ /* 0x000f280000100800 */
[----:B------:R-:W4:Y:S04]  /*60d0*/  LDL R106, [R1+0x60] ;  /* 0x00006000016a7983 */ /* 0x000f280000100800 */
[----:B------:R-:W4:Y:S01]  /*60e0*/  LDL R107, [R1+0x68] ;  /* 0x00006800016b7983 */ /* 0x000f220000100800 */
[----:B------:R-:W-:-:S03]  /*60f0*/  VIADD R58, R7, UR5 ;  /* 0x00000005073a7c36 */ /* 0x000fc60008000000 */
[----:B------:R-:W4:Y:S04]  /*6100*/  LDL R113, [R1+0x78] ;  /* 0x0000780001717983 */ /* 0x000f280000100800 */
[----:B------:R-:W4:Y:S04]  /*6110*/  LDL R114, [R1+0x80] ;  /* 0x0000800001727983 */ /* 0x000f280000100800 */
[----:B------:R-:W4:Y:S04]  /*6120*/  LDL R115, [R1+0x88] ;  /* 0x0000880001737983 */ /* 0x000f280000100800 */
[----:B------:R-:W4:Y:S04]  /*6130*/  LDL R116, [R1+0x90] ;  /* 0x0000900001747983 */ /* 0x000f280000100800 */
[----:B-1----:R-:W0:Y:S04]  /*6140*/  SHFL.BFLY PT, R10, R9, 0x4, 0x1f ;  /* 0x0c801f00090a7f89 */ /* 0x002e2800000e0000 */
[----:B------:R-:W4:Y:S04]  /*6150*/  LDL R119, [R1+0xa8] ;  /* 0x0000a80001777983 */ /* 0x000f280000100800 */
[----:B------:R-:W4:Y:S04]  /*6160*/  LDL R120, [R1+0xb0] ;  /* 0x0000b00001787983 */ /* 0x000f280000100800 */
[----:B------:R-:W4:Y:S04]  /*6170*/  LDL R121, [R1+0xb8] ;  /* 0x0000b80001797983 */ /* 0x000f280000100800 */
[----:B------:R-:W4:Y:S04]  /*6180*/  LDL R122, [R1+0xc0] ;  /* 0x0000c000017a7983 */ /* 0x000f280000100800 */
[----:B------:R-:W4:Y:S01]  /*6190*/  LDL R117, [R1+0xbc] ;  /* 0x0000bc0001757983 */ /* 0x000f220000100800 */
[----:B0-----:R-:W-:-:S03]  /*61a0*/  FADD R10, R9, R10 ;  /* 0x0000000a090a7221 */ /* 0x001fc60000000000 */
[----:B------:R-:W4:Y:S04]  /*61b0*/  LDL R123, [R1+0xc8] ;  /* 0x0000c800017b7983 */ /* 0x000f280000100800 */
[----:B------:R-:W0:Y:S04]  /*61c0*/  SHFL.BFLY PT, R9, R10, 0x2, 0x1f ;  /* 0x0c401f000a097f89 */ /* 0x000e2800000e0000 */
        /* <DEDUP_REMOVED lines=15> */
[----:B------:R0:W-:Y:S04]  /*62c0*/  @!P1 STS [R96+0x4000], R9 ;  /* 0x0040000960009388 */ /* 0x0001e80000000800 */
[----:B------:R-:W4:Y:S04]  /*62d0*/  LDL R213, [R1+0x130] ;  /* 0x0001300001d57983 */ /* 0x000f280000100800 */
[----:B------:R-:W4:Y:S04]  /*62e0*/  LDL R204, [R1+0x138] ;  /* 0x0001380001cc7983 */ /* 0x000f280000100800 */
[----:B0-----:R-:W4:Y:S04]  /*62f0*/  LDL R96, [R1+0x50] ;  /* 0x0000500001607983 */ /* 0x001f280000100800 */
[----:B------:R-:W4:Y:S04]  /*6300*/  LDL R9, [R1+0x70] ;  /* 0x0000700001097983 */ /* 0x000f280000100800 */
        /* <DEDUP_REMOVED lines=17> */
[----:B---3--:R-:W-:Y:S01]  /*6420*/  IADD3.X R59, R97, UR8, RZ, P2, !PT ;  /* 0x00000008613b7c10 */ /* 0x008fe200097fe4ff */
[----:B------:R-:W-:Y:S01]  /*6430*/  BAR.SYNC.DEFER_BLOCKING 0x0 ;  /* 0x0000000000007b1d */ /* 0x000fe20000010000 */
[----:B--2---:R-:W-:-:S05]  /*6440*/  IADD3 R56, P3, R56, UR5, RZ ;  /* 0x0000000538387c10 */ /* 0x004fca000ff7e0ff */
[----:B------:R-:W2:Y:S01]  /*6450*/  LDL R97, [R1+0x3c] ;  /* 0x00003c0001617983 */ /* 0x000ea20000100800 */
[----:B-----5:R-:W-:Y:S02]  /*6460*/  IADD3 R10, P2, R11, UR5, RZ ;  /* 0x000000050b0a7c10 */ /* 0x020fe4000ff5e0ff */
[----:B----4-:R-:W-:Y:S02]  /*6470*/  IADD3.X R57, R93, UR9, RZ, P3, !PT ;  /* 0x000000095d397c10 */ /* 0x010fe40009ffe4ff */
[----:B------:R-:W-:Y:S02]  /*6480*/  IADD3 R92, P3, R92, UR5, RZ ;  /* 0x000000055c5c7c10 */ /* 0x000fe4000ff7e0ff */
[----:B------:R-:W-:Y:S02]  /*6490*/  IADD3.X R11, R95, UR9, RZ, P2, !PT ;  /* 0x000000095f0b7c10 */ /* 0x000fe400097fe4ff */
[----:B------:R-:W-:Y:S01]  /*64a0*/  IADD3 R94, P2, R94, UR5, RZ ;  /* 0x000000055e5e7c10 */ /* 0x000fe2000ff5e0ff */
[----:B------:R-:W3:Y:S01]  /*64b0*/  LDG.E.U8 R56, desc[UR12][R56.64] ;  /* 0x0000000c38387981 */ /* 0x000ee2000c1e1100 */
[----:B------:R-:W-:-:S03]  /*64c0*/  IADD3.X R93, R104, UR9, RZ, P3, !PT ;  /* 0x00000009685d7c10 */ /* 0x000fc60009ffe4ff */
[----:B------:R-:W4:Y:S04]  /*64d0*/  LDG.E.U8 R58, desc[UR12][R58.64] ;  /* 0x0000000c3a3a7981 */ /* 0x000f28000c1e1100 */
[----:B------:R-:W5:Y:S04]  /*64e0*/  LDL R104, [R1+0x74] ;  /* 0x0000740001687983 */ /* 0x000f680000100800 */
[----:B------:R0:W3:Y:S01]  /*64f0*/  LDG.E.U8 R57, desc[UR12][R10.64] ;  /* 0x0000000c0a397981 */ /* 0x0000e2000c1e1100 */
[----:B------:R-:W-:-:S03]  /*6500*/  IADD3.X R95, R55, UR9, RZ, P2, !PT ;  /* 0x00000009375f7c10 */ /* 0x000fc600097fe4ff */
[----:B------:R1:W4:Y:S04]  /*6510*/  LDG.E.U8 R55, desc[UR12][R92.64] ;  /* 0x0000000c5c377981 */ /* 0x000328000c1e1100 */
[----:B------:R1:W4:Y:S01]  /*6520*/  LDG.E.U8 R59, desc[UR12][R94.64] ;  /* 0x0000000c5e3b7981 */ /* 0x000322000c1e1100 */
[----:B0-----:R-:W-:-:S03]  /*6530*/  IADD3 R10, P3, R100, UR5, RZ ;  /* 0x00000005640a7c10 */ /* 0x001fc6000ff7e0ff */
[----:B------:R-:W5:Y:S01]  /*6540*/  LDL R100, [R1+0x54] ;  /* 0x0000540001647983 */ /* 0x000f620000100800 */
[----:B-1----:R-:W-:-:S03]  /*6550*/  IADD3 R92, P2, R101, UR5, RZ ;  /* 0x00000005655c7c10 */ /* 0x002fc6000ff5e0ff */
[----:B------:R-:W3:Y:S01]  /*6560*/  LDL R101, [R1+0x5c] ;  /* 0x00005c0001657983 */ /* 0x000ee20000100800 */
[----:B------:R-:W-:Y:S02]  /*6570*/  IADD3.X R11, R103, UR9, RZ, P3, !PT ;  /* 0x00000009670b7c10 */ /* 0x000fe40009ffe4ff */
[----:B------:R-:W-:Y:S01]  /*6580*/  IADD3 R94, P3, R102, UR5, RZ ;  /* 0x00000005665e7c10 */ /* 0x000fe2000ff7e0ff */
[----:B------:R-:W4:Y:S04]  /*6590*/  LDL R103, [R1+0x6c] ;  /* 0x00006c0001677983 */ /* 0x000f280000100800 */
[----:B------:R-:W4:Y:S01]  /*65a0*/  LDL R102, [R1+0x64] ;  /* 0x0000640001667983 */ /* 0x000f220000100800 */
[----:B------:R-:W-:Y:S02]  /*65b0*/  IADD3.X R93, R99, UR9, RZ, P2, !PT ;  /* 0x00000009635d7c10 */ /* 0x000fe400097fe4ff */
[----:B------:R-:W-:Y:S01]  /*65c0*/  IADD3 R98, P2, R98, UR5, RZ ;  /* 0x0000000562627c10 */ /* 0x000fe2000ff5e0ff */
[----:B------:R-:W4:Y:S04]  /*65d0*/  LDG.E.U8 R11, desc[UR12][R10.64] ;  /* 0x0000000c0a0b7981 */ /* 0x000f28000c1e1100 */
[----:B------:R-:W4:Y:S01]  /*65e0*/  LDG.E.U8 R92, desc[UR12][R92.64] ;  /* 0x0000000c5c5c7981 */ /* 0x000f22000c1e1100 */
[----:B------:R-:W-:-:S03]  /*65f0*/  IADD3.X R99, R112, UR9, RZ, P2, !PT ;  /* 0x0000000970637c10 */ /* 0x000fc600097fe4ff */
[----:B------:R-:W4:Y:S04]  /*6600*/  LDL R112, [R1+0xa0] ;  /* 0x0000a00001707983 */ /* 0x000f280000100800 */
[----:B------:R0:W4:Y:S01]  /*6610*/  LDG.E.U8 R93, desc[UR12][R98.64] ;  /* 0x0000000c625d7981 */ /* 0x000122000c1e1100 */
[----:B--2---:R-:W-:Y:S02]  /*6620*/  IADD3.X R95, R97, UR9, RZ, P3, !PT ;  /* 0x00000009615f7c10 */ /* 0x004fe40009ffe4ff */
[----:B------:R-:W-:-:S03]  /*6630*/  IADD3 R96, P3, R96, UR5, RZ ;  /* 0x0000000560607c10 */ /* 0x000fc6000ff7e0ff */
[----:B------:R1:W2:Y:S01]  /*6640*/  LDG.E.U8 R10, desc[UR12][R94.64] ;  /* 0x0000000c5e0a7981 */ /* 0x0002a2000c1e1100 */
[----:B------:R-:W-:Y:S02]  /*6650*/  IADD3.X R97, R109, UR9, RZ, P3, !PT ;  /* 0x000000096d617c10 */ /* 0x000fe40009ffe4ff */
[----:B0-----:R-:W-:Y:S01]  /*6660*/  IADD3 R98, P3, R106, UR5, RZ ;  /* 0x000000056a627c10 */ /* 0x001fe2000ff7e0ff */
[----:B------:R-:W2:Y:S04]  /*6670*/  LDL R109, [R1+0x98] ;  /* 0x00009800016d7983 */ /* 0x000ea80000100800 */
[----:B------:R-:W2:Y:S01]  /*6680*/  LDL R106, [R1+0x84] ;  /* 0x00008400016a7983 */ /* 0x000ea20000100800 */
[----:B-1----:R-:W-:-:S03]  /*6690*/  IADD3 R94, P2, R105, UR5, RZ ;  /* 0x00000005695e7c10 */ /* 0x002fc6000ff5e0ff */
[----:B------:R-:W2:Y:S01]  /*66a0*/  LDL R105, [R1+0x7c] ;  /* 0x00007c0001697983 */ /* 0x000ea20000100800 */
[----:B-----5:R-:W-:-:S03]  /*66b0*/  IADD3.X R95, R100, UR9, RZ, P2, !PT ;  /* 0x00000009645f7c10 */ /* 0x020fc600097fe4ff */
[----:B------:R-:W5:Y:S01]  /*66c0*/  LDG.E.U8 R100, desc[UR12][R96.64] ;  /* 0x0000000c60647981 */ /* 0x000f62000c1e1100 */
[----:B---3--:R-:W-:-:S03]  /*66d0*/  IADD3.X R99, R101, UR9, RZ, P3, !PT ;  /* 0x0000000965637c10 */ /* 0x008fc60009ffe4ff */
[----:B------:R0:W3:Y:S02]  /*66e0*/  LDG.E.U8 R101, desc[UR12][R94.64] ;  /* 0x0000000c5e657981 */ /* 0x0000e4000c1e1100 */
[----:B0-----:R-:W-:Y:S02]  /*66f0*/  IADD3 R94, P3, R9, UR5, RZ ;  /* 0x00000005095e7c10 */ /* 0x001fe4000ff7e0ff */
[----:B------:R-:W5:Y:S01]  /*6700*/  LDL R9, [R1+0x94] ;  /* 0x0000940001097983 */ /* 0x000f620000100800 */
[----:B------:R-:W-:-:S03]  /*6710*/  IADD3 R96, P2, R107, UR5, RZ ;  /* 0x000000056b607c10 */ /* 0x000fc6000ff5e0ff */
[----:B------:R-:W3:Y:S01]  /*6720*/  LDL R107, [R1+0x8c] ;  /* 0x00008c00016b7983 */ /* 0x000ee20000100800 */
[----:B----4-:R-:W-:-:S03]  /*6730*/  IADD3.X R97, R102, UR9, RZ, P2, !PT ;  /* 0x0000000966617c10 */ /* 0x010fc600097fe4ff */
[----:B------:R0:W4:Y:S01]  /*6740*/  LDG.E.U8 R102, desc[UR12][R98.64] ;  /* 0x0000000c62667981 */ /* 0x000122000c1e1100 */
[----:B------:R-:W-:-:S03]  /*6750*/  IADD3.X R95, R103, UR9, RZ, P3, !PT ;  /* 0x00000009675f7c10 */ /* 0x000fc60009ffe4ff */
[----:B------:R1:W4:Y:S01]  /*6760*/  LDG.E.U8 R103, desc[UR12][R96.64] ;  /* 0x0000000c60677981 */ /* 0x000322000c1e1100 */
[----:B0-----:R-:W-:-:S03]  /*6770*/  IADD3 R98, P2, R113, UR5, RZ ;  /* 0x0000000571627c10 */ /* 0x001fc6000ff5e0ff */
[----:B------:R-:W4:Y:S01]  /*6780*/  LDL R113, [R1+0x9c] ;  /* 0x00009c0001717983 */ /* 0x000f220000100800 */
[----:B-1----:R-:W-:Y:S02]  /*6790*/  IADD3 R96, P3, R114, UR5, RZ ;  /* 0x0000000572607c10 */ /* 0x002fe4000ff7e0ff */
[----:B------:R-:W-:Y:S01]  /*67a0*/  IADD3.X R99, R104, UR9, RZ, P2, !PT ;  /* 0x0000000968637c10 */ /* 0x000fe200097fe4ff */
[----:B------:R-:W4:Y:S04]  /*67b0*/  LDL R114, [R1+0xa4] ;  /* 0x0000a40001727983 */ /* 0x000f280000100800 */
[----:B------:R0:W4:Y:S02]  /*67c0*/  LDG.E.U8 R104, desc[UR12][R94.64] ;  /* 0x0000000c5e687981 */ /* 0x000124000c1e1100 */
[----:B0-----:R-:W-:-:S02]  /*67d0*/  IADD3 R94, P2, R115, UR5, RZ ;  /* 0x00000005735e7c10 */ /* 0x001fc4000ff5e0ff */
[----:B------:R-:W4:Y:S01]  /*67e0*/  LDL R115, [R1+0xac] ;  /* 0x0000ac0001737983 */ /* 0x000f220000100800 */
[----:B--2---:R-:W-:-:S03]  /*67f0*/  IADD3.X R97, R105, UR9, RZ, P3, !PT ;  /* 0x0000000969617c10 */ /* 0x004fc60009ffe4ff */
[----:B------:R0:W2:Y:S01]  /*6800*/  LDG.E.U8 R105, desc[UR12][R98.64] ;  /* 0x0000000c62697981 */ /* 0x0000a2000c1e1100 */
[----:B------:R-:W-:-:S03]  /*6810*/  IADD3.X R95, R106, UR9, RZ, P2, !PT ;  /* 0x000000096a5f7c10 */ /* 0x000fc600097fe4ff */
[----:B------:R1:W2:Y:S01]  /*6820*/  LDG.E.U8 R106, desc[UR12][R96.64] ;  /* 0x0000000c606a7981 */ /* 0x0002a2000c1e1100 */
[----:B0-----:R-:W-:-:S03]  /*6830*/  IADD3 R98, P3, R116, UR5, RZ ;  /* 0x0000000574627c10 */ /* 0x001fc6000ff7e0ff */
[----:B------:R-:W2:Y:S01]  /*6840*/  LDL R116, [R1+0xb4] ;  /* 0x0000b40001747983 */ /* 0x000ea20000100800 */
[----:B-1----:R-:W-:-:S03]  /*6850*/  IADD3 R96, P2, R109, UR5, RZ ;  /* 0x000000056d607c10 */ /* 0x002fc6000ff5e0ff */
[----:B------:R-:W2:Y:S01]  /*6860*/  LDL R109, [R1+0xd0] ;  /* 0x0000d000016d7983 */ /* 0x000ea20000100800 */
[----:B-----5:R-:W-:-:S03]  /*6870*/  IADD3.X R97, R9, UR9, RZ, P2, !PT ;  /* 0x0000000909617c10 */ /* 0x020fc600097fe4ff */
[----:B------:R-:W5:Y:S01]  /*6880*/  LDL R9, [R1+0xd8] ;  /* 0x0000d80001097983 */ /* 0x000f620000100800 */
[----:B---3--:R-:W-:-:S03]  /*6890*/  IADD3.X R99, R107, UR9, RZ, P3, !PT ;  /* 0x000000096b637c10 */ /* 0x008fc60009ffe4ff */
[----:B------:R0:W3:Y:S02]  /*68a0*/  LDG.E.U8 R107, desc[UR12][R94.64] ;  /* 0x0000000c5e6b7981 */ /* 0x0000e4000c1e1100 */
[----:B0-----:R-:W-:Y:S02]  /*68b0*/  IADD3 R94, P3, R112, UR5, RZ ;  /* 0x00000005705e7c10 */ /* 0x001fe4000ff7e0ff */
[----:B------:R0:W3:Y:S02]  /*68c0*/  LDG.E.U8 R112, desc[UR12][R98.64] ;  /* 0x0000000c62707981 */ /* 0x0000e4000c1e1100 */
[----:B0-----:R-:W-:Y:S02]  /*68d0*/  IADD3 R98, P2, R119, UR5, RZ ;  /* 0x0000000577627c10 */ /* 0x001fe4000ff5e0ff */
[----:B------:R-:W3:Y:S01]  /*68e0*/  LDL R119, [R1+0xcc] ;  /* 0x0000cc0001777983 */ /* 0x000ee20000100800 */
[----:B----4-:R-:W-:-:S03]  /*68f0*/  IADD3.X R95, R113, UR9, RZ, P3, !PT ;  /* 0x00000009715f7c10 */ /* 0x010fc60009ffe4ff */
[----:B------:R0:W4:Y:S01]  /*6900*/  LDG.E.U8 R113, desc[UR12][R96.64] ;  /* 0x0000000c60717981 */ /* 0x000122000c1e1100 */
[----:B------:R-:W-:-:S03]  /*6910*/  IADD3.X R99, R114, UR9, RZ, P2, !PT ;  /* 0x0000000972637c10 */ /* 0x000fc600097fe4ff */
[----:B------:R1:W4:Y:S01]  /*6920*/  LDG.E.U8 R114, desc[UR12][R94.64] ;  /* 0x0000000c5e727981 */ /* 0x000322000c1e1100 */
[----:B0-----:R-:W-:-:S03]  /*6930*/  IADD3 R96, P3, R120, UR5, RZ ;  /* 0x0000000578607c10 */ /* 0x001fc6000ff7e0ff */
[----:B------:R-:W4:Y:S01]  /*6940*/  LDL R120, [R1+0xd4] ;  /* 0x0000d40001787983 */ /* 0x000f220000100800 */
[----:B-1----:R-:W-:-:S03]  /*6950*/  IADD3 R94, P2, R121, UR5, RZ ;  /* 0x00000005795e7c10 */ /* 0x002fc6000ff5e0ff */
[----:B------:R-:W4:Y:S01]  /*6960*/  LDL R121, [R1+0xdc] ;  /* 0x0000dc0001797983 */ /* 0x000f220000100800 */
[----:B------:R-:W-:-:S03]  /*6970*/  IADD3.X R97, R115, UR9, RZ, P3, !PT ;  /* 0x0000000973617c10 */ /* 0x000fc60009ffe4ff */
[----:B------:R0:W4:Y:S02]  /*6980*/  LDG.E.U8 R115, desc[UR12][R98.64] ;  /* 0x0000000c62737981 */ /* 0x000124000c1e1100 */
[----:B0-----:R-:W-:Y:S02]  /*6990*/  IADD3 R98, P3, R122, UR5, RZ ;  /* 0x000000057a627c10 */ /* 0x001fe4000ff7e0ff */
[----:B------:R-:W4:Y:S02]  /*69a0*/  LDL R122, [R1+0xe4] ;  /* 0x0000e400017a7983 */ /* 0x000f240000100800 */
[----:B------:R-:W-:Y:S02]  /*69b0*/  IADD3.X R99, R117, UR9, RZ, P3, !PT ;  /* 0x0000000975637c10 */ /* 0x000fe40009ffe4ff */
[----:B--2---:R-:W-:Y:S02]  /*69c0*/  IADD3.X R95, R116, UR9, RZ, P2, !PT ;  /* 0x00000009745f7c10 */ /* 0x004fe400097fe4ff */
[----:B------:R0:W2:Y:S04]  /*69d0*/  LDG.E.U8 R116, desc[UR12][R96.64] ;  /* 0x0000000c60747981 */ /* 0x0000a8000c1e1100 */
[----:B------:R1:W2:Y:S01]  /*69e0*/  LDG.E.U8 R117, desc[UR12][R94.64] ;  /* 0x0000000c5e757981 */ /* 0x0002a2000c1e1100 */
[----:B0-----:R-:W-:-:S03]  /*69f0*/  IADD3 R96, P2, R123, UR5, RZ ;  /* 0x000000057b607c10 */ /* 0x001fc6000ff5e0ff */
[----:B------:R-:W2:Y:S01]  /*6a00*/  LDL R123, [R1+0xec] ;  /* 0x0000ec00017b7983 */ /* 0x000ea20000100800 */
[----:B-1----:R-:W-:-:S03]  /*6a10*/  IADD3 R94, P3, R109, UR5, RZ ;  /* 0x000000056d5e7c10 */ /* 0x002fc6000ff7e0ff */
[----:B------:R-:W2:Y:S01]  /*6a20*/  LDL R109, [R1+0xf4] ;  /* 0x0000f400016d7983 */ /* 0x000ea20000100800 */
[----:B------:R-:W-:-:S03]  /*6a30*/  IADD3.X R97, R118, UR9, RZ, P2, !PT ;  /* 0x0000000976617c10 */ /* 0x000fc600097fe4ff */
[----:B------:R5:W2:Y:S02]  /*6a40*/  LDG.E.U8 R118, desc[UR12][R98.64] ;  /* 0x0000000c62767981 */ /* 0x000aa4000c1e1100 */
[----:B-----5:R-:W-:Y:S02]  /*6a50*/  IADD3 R98, P2, R9, UR5, RZ ;  /* 0x0000000509627c10 */ /* 0x020fe4000ff5e0ff */
[----:B------:R-:W5:Y:S01]  /*6a60*/  LDL R9, [R1+0xfc] ;  /* 0x0000fc0001097983 */ /* 0x000f620000100800 */
[----:B---3--:R-:W-:-:S03]  /*6a70*/  IADD3.X R95, R119, UR9, RZ, P3, !PT ;  /* 0x00000009775f7c10 */ /* 0x008fc60009ffe4ff */
        /* <DEDUP_REMOVED lines=14> */
[----:B------:R-:W4:Y:S01]  /*6b60*/  LDL R201, [R1+0x124] ;  /* 0x0001240001c97983 */ /* 0x000f220000100800 */
[----:B--2---:R-:W-:-:S03]  /*6b70*/  IADD3.X R99, R123, UR9, RZ, P3, !PT ;  /* 0x000000097b637c10 */ /* 0x004fc60009ffe4ff */
[----:B------:R0:W2:Y:S01]  /*6b80*/  LDG.E.U8 R123, desc[UR12][R94.64] ;  /* 0x0000000c5e7b7981 */ /* 0x0000a2000c1e1100 */
[----:B------:R-:W-:-:S03]  /*6b90*/  IADD3.X R97, R109, UR9, RZ, P2, !PT ;  /* 0x000000096d617c10 */ /* 0x000fc600097fe4ff */
[----:B------:R-:W2:Y:S01]  /*6ba0*/  LDL R109, [R1+0x12c] ;  /* 0x00012c00016d7983 */ /* 0x000ea20000100800 */
[----:B0-----:R-:W-:-:S03]  /*6bb0*/  IADD3 R94, P3, R126, UR5, RZ ;  /* 0x000000057e5e7c10 */ /* 0x001fc6000ff7e0ff */
[----:B------:R0:W2:Y:S01]  /*6bc0*/  LDG.E.U8 R126, desc[UR12][R98.64] ;  /* 0x0000000c627e7981 */ /* 0x0000a2000c1e1100 */
[----:B-----5:R-:W-:-:S03]  /*6bd0*/  IADD3.X R95, R9, UR9, RZ, P3, !PT ;  /* 0x00000009095f7c10 */ /* 0x020fc60009ffe4ff */
[----:B------:R-:W5:Y:S01]  /*6be0*/  LDL R9, [R1+0x140] ;  /* 0x0001400001097983 */ /* 0x000f620000100800 */
[----:B0-----:R-:W-:-:S03]  /*6bf0*/  IADD3 R98, P2, R127, UR5, RZ ;  /* 0x000000057f627c10 */ /* 0x001fc6000ff5e0ff */
[----:B------:R0:W5:Y:S02]  /*6c00*/  LDG.E.U8 R127, desc[UR12][R96.64] ;  /* 0x0000000c607f7981 */ /* 0x000164000c1e1100 */
[----:B0-----:R-:W-:Y:S02]  /*6c10*/  IADD3 R96, P3, R205, UR5, RZ ;  /* 0x00000005cd607c10 */ /* 0x001fe4000ff7e0ff */
[----:B------:R-:W5:Y:S02]  /*6c20*/  LDL R205, [R1+0x134] ;  /* 0x0001340001cd7983 */ /* 0x000f640000100800 */
[----:B------:R-:W-:Y:S02]  /*6c30*/  IADD3.X R97, R129, UR9, RZ, P3, !PT ;  /* 0x0000000981617c10 */ /* 0x000fe40009ffe4ff */
[----:B---3--:R-:W-:Y:S02]  /*6c40*/  IADD3.X R99, R128, UR9, RZ, P2, !PT ;  /* 0x0000000980637c10 */ /* 0x008fe400097fe4ff */
[----:B------:R0:W3:Y:S04]  /*6c50*/  LDG.E.U8 R128, desc[UR12][R94.64] ;  /* 0x0000000c5e807981 */ /* 0x0000e8000c1e1100 */
[----:B------:R1:W3:Y:S01]  /*6c60*/  LDG.E.U8 R129, desc[UR12][R98.64] ;  /* 0x0000000c62817981 */ /* 0x0002e2000c1e1100 */
[----:B0-----:R-:W-:-:S03]  /*6c70*/  IADD3 R94, P2, R210, UR5, RZ ;  /* 0x00000005d25e7c10 */ /* 0x001fc6000ff5e0ff */
[----:B------:R-:W3:Y:S01]  /*6c80*/  LDL R210, [R1+0x150] ;  /* 0x0001500001d27983 */ /* 0x000ee20000100800 */
[----:B-1----:R-:W-:-:S03]  /*6c90*/  IADD3 R98, P3, R221, UR5, RZ ;  /* 0x00000005dd627c10 */ /* 0x002fc6000ff7e0ff */
        /* <DEDUP_REMOVED lines=12> */
[----:B------:R5:W4:Y:S01]  /*6d60*/  LDG.E.U8 R204, desc[UR12][R96.64] ;  /* 0x0000000c60cc7981 */ /* 0x000b22000c1e1100 */
[----:B--2---:R-:W-:-:S03]  /*6d70*/  IADD3.X R95, R109, UR9, RZ, P3, !PT ;  /* 0x000000096d5f7c10 */ /* 0x004fc60009ffe4ff */
[----:B------:R-:W2:Y:S01]  /*6d80*/  LDL R109, [R1+0x168] ;  /* 0x00016800016d7983 */ /* 0x000ea20000100800 */
[----:B-----5:R-:W-:-:S03]  /*6d90*/  IADD3 R96, P3, R9, UR5, RZ ;  /* 0x0000000509607c10 */ /* 0x020fc6000ff7e0ff */
[----:B------:R-:W5:Y:S01]  /*6da0*/  LDL R9, [R1+0x164] ;  /* 0x0001640001097983 */ /* 0x000f620000100800 */
[----:B------:R-:W-:-:S03]  /*6db0*/  IADD3.X R97, R229, UR9, RZ, P3, !PT ;  /* 0x00000009e5617c10 */ /* 0x000fc60009ffe4ff */
[----:B------:R-:W5:Y:S01]  /*6dc0*/  LDL R229, [R1+0x180] ;  /* 0x0001800001e57983 */ /* 0x000f620000100800 */
[----:B------:R-:W-:-:S03]  /*6dd0*/  IADD3.X R99, R205, UR9, RZ, P2, !PT ;  /* 0x00000009cd637c10 */ /* 0x000fc600097fe4ff */
[----:B------:R0:W5:Y:S04]  /*6de0*/  LDG.E.U8 R205, desc[UR12][R94.64] ;  /* 0x0000000c5ecd7981 */ /* 0x000168000c1e1100 */
[----:B------:R-:W5:Y:S01]  /*6df0*/  LDG.E.U8 R98, desc[UR12][R98.64] ;  /* 0x0000000c62627981 */ /* 0x000f62000c1e1100 */
[----:B0-----:R-:W-:-:S03]  /*6e00*/  IADD3 R94, P2, R217, UR5, RZ ;  /* 0x00000005d95e7c10 */ /* 0x001fc6000ff5e0ff */
[----:B------:R-:W5:Y:S01]  /*6e10*/  LDL R217, [R1+0x16c] ;  /* 0x00016c0001d97983 */ /* 0x000f620000100800 */
[----:B------:R-:W-:-:S03]  /*6e20*/  IADD3.X R95, R220, UR9, RZ, P2, !PT ;  /* 0x00000009dc5f7c10 */ /* 0x000fc600097fe4ff */
[----:B------:R-:W5:Y:S04]  /*6e30*/  LDL R220, [R1+0x174] ;  /* 0x0001740001dc7983 */ /* 0x000f680000100800 */
[----:B------:R3:W5:Y:S02]  /*6e40*/  LDG.E.U8 R99, desc[UR12][R96.64] ;  /* 0x0000000c60637981 */ /* 0x000764000c1e1100 */
[----:B---3--:R-:W-:Y:S02]  /*6e50*/  IADD3 R96, P2, R210, UR5, RZ ;  /* 0x00000005d2607c10 */ /* 0x008fe4000ff5e0ff */
[----:B------:R0:W3:Y:S02]  /*6e60*/  LDG.E.U8 R210, desc[UR12][R94.64] ;  /* 0x0000000c5ed27981 */ /* 0x0000e4000c1e1100 */
[----:B------:R-:W-:-:S02]  /*6e70*/  IADD3.X R97, R225, UR9, RZ, P2, !PT ;  /* 0x00000009e1617c10 */ /* 0x000fc400097fe4ff */
[----:B------:R-:W3:Y:S04]  /*6e80*/  LDL R225, [R1+0x188] ;  /* 0x0001880001e17983 */ /* 0x000ee80000100800 */
[----:B------:R-:W3:Y:S01]  /*6e90*/  LDG.E.U8 R96, desc[UR12][R96.64] ;  /* 0x0000000c60607981 */ /* 0x000ee2000c1e1100 */
[----:B0-----:R-:W-:-:S03]  /*6ea0*/  IADD3 R94, P3, R221, UR5, RZ ;  /* 0x00000005dd5e7c10 */ /* 0x001fc6000ff7e0ff */
[----:B------:R-:W3:Y:S01]  /*6eb0*/  LDL R221, [R1+0x17c] ;  /* 0x00017c0001dd7983 */ /* 0x000ee20000100800 */
[----:B------:R-:W-:-:S03]  /*6ec0*/  IADD3.X R95, R223, UR9, RZ, P3, !PT ;  /* 0x00000009df5f7c10 */ /* 0x000fc60009ffe4ff */
[----:B------:R-:W3:Y:S04]  /*6ed0*/  LDL R223, [R1+0x184] ;  /* 0x0001840001df7983 */ /* 0x000ee80000100800 */
[----:B------:R4:W3:Y:S02]  /*6ee0*/  LDG.E.U8 R97, desc[UR12][R94.64] ;  /* 0x0000000c5e617981 */ /* 0x0008e4000c1e1100 */
[----:B----4-:R-:W-:-:S04]  /*6ef0*/  IADD3 R94, P2, R216, UR5, RZ ;  /* 0x00000005d85e7c10 */ /* 0x010fc8000ff5e0ff */
[----:B------:R-:W-:-:S05]  /*6f00*/  IADD3.X R95, R213, UR9, RZ, P2, !PT ;  /* 0x00000009d55f7c10 */ /* 0x000fca00097fe4ff */
[----:B------:R2:W4:Y:S02]  /*6f10*/  LDG.E.U8 R213, desc[UR12][R94.64] ;  /* 0x0000000c5ed57981 */ /* 0x000524000c1e1100 */
[----:B--2---:R-:W-:Y:S02]  /*6f20*/  IADD3 R94, P2, R109, UR5, RZ ;  /* 0x000000056d5e7c10 */ /* 0x004fe4000ff5e0ff */
[----:B------:R-:W2:Y:S02]  /*6f30*/  LDL R109, [R1+0x190] ;  /* 0x00019000016d7983 */ /* 0x000ea40000100800 */
[----:B-----5:R-:W-:Y:S02]  /*6f40*/  IADD3.X R95, R9, UR9, RZ, P2, !PT ;  /* 0x00000009095f7c10 */ /* 0x020fe400097fe4ff */
[----:B------:R-:W5:Y:S04]  /*6f50*/  LDL R9, [R1+0x18c] ;  /* 0x00018c0001097983 */ /* 0x000f680000100800 */
[----:B------:R0:W4:Y:S02]  /*6f60*/  LDG.E.U8 R216, desc[UR12][R94.64] ;  /* 0x0000000c5ed87981 */ /* 0x000124000c1e1100 */
[----:B0-----:R-:W-:-:S02]  /*6f70*/  IADD3 R94, P2, R227, UR5, RZ ;  /* 0x00000005e35e7c10 */ /* 0x001fc4000ff5e0ff */
[----:B------:R-:W4:Y:S02]  /*6f80*/  LDL R227, [R1+0x194] ;  /* 0x0001940001e37983 */ /* 0x000f240000100800 */
[----:B------:R-:W-:-:S05]  /*6f90*/  IADD3.X R95, R217, UR9, RZ, P2, !PT ;  /* 0x00000009d95f7c10 */ /* 0x000fca00097fe4ff */
[----:B------:R0:W4:Y:S02]  /*6fa0*/  LDG.E.U8 R217, desc[UR12][R94.64] ;  /* 0x0000000c5ed97981 */ /* 0x000124000c1e1100 */
[----:B0-----:R-:W-:Y:S02]  /*6fb0*/  IADD3 R94, P2, R231, UR5, RZ ;  /* 0x00000005e75e7c10 */ /* 0x001fe4000ff5e0ff */
[----:B------:R-:W4:Y:S02]  /*6fc0*/  LDL R231, [R1+0x1a8] ;  /* 0x0001a80001e77983 */ /* 0x000f240000100800 */
[----:B------:R-:W-:-:S05]  /*6fd0*/  IADD3.X R95, R220, UR9, RZ, P2, !PT ;  /* 0x00000009dc5f7c10 */ /* 0x000fca00097fe4ff */
[----:B------:R0:W4:Y:S02]  /*6fe0*/  LDG.E.U8 R220, desc[UR12][R94.64] ;  /* 0x0000000c5edc7981 */ /* 0x000124000c1e1100 */
[----:B0-----:R-:W-:Y:S02]  /*6ff0*/  IADD3 R94, P2, R229, UR5, RZ ;  /* 0x00000005e55e7c10 */ /* 0x001fe4000ff5e0ff */
[----:B------:R-:W4:Y:S02]  /*7000*/  LDL R229, [R1+0x19c] ;  /* 0x00019c0001e57983 */ /* 0x000f240000100800 */
[----:B---3--:R-:W-:-:S05]  /*7010*/  IADD3.X R95, R221, UR9, RZ, P2, !PT ;  /* 0x00000009dd5f7c10 */ /* 0x008fca00097fe4ff */
[----:B------:R0:W3:Y:S02]  /*7020*/  LDG.E.U8 R221, desc[UR12][R94.64] ;  /* 0x0000000c5edd7981 */ /* 0x0000e4000c1e1100 */
[----:B0-----:R-:W-:-:S04]  /*7030*/  IADD3 R94, P2, R225, UR5, RZ ;  /* 0x00000005e15e7c10 */ /* 0x001fc8000ff5e0ff */
[----:B------:R-:W-:-:S05]  /*7040*/  IADD3.X R95, R223, UR9, RZ, P2, !PT ;  /* 0x00000009df5f7c10 */ /* 0x000fca00097fe4ff */
[----:B------:R2:W3:Y:S02]  /*7050*/  LDG.E.U8 R223, desc[UR12][R94.64] ;  /* 0x0000000c5edf7981 */ /* 0x0004e4000c1e1100 */
[----:B--2---:R-:W-:Y:S02]  /*7060*/  IADD3 R94, P2, R109, UR5, RZ ;  /* 0x000000056d5e7c10 */ /* 0x004fe4000ff5e0ff */
[----:B------:R-:W2:Y:S02]  /*7070*/  LDL R109, [R1+0x1a4] ;  /* 0x0001a400016d7983 */ /* 0x000ea40000100800 */
[----:B-----5:R-:W-:Y:S02]  /*7080*/  IADD3.X R95, R9, UR9, RZ, P2, !PT ;  /* 0x00000009095f7c10 */ /* 0x020fe400097fe4ff */
[----:B------:R-:W5:Y:S04]  /*7090*/  LDL R9, [R1+0x1b0] ;  /* 0x0001b00001097983 */ /* 0x000f680000100800 */
[----:B------:R0:W3:Y:S02]  /*70a0*/  LDG.E.U8 R225, desc[UR12][R94.64] ;  /* 0x0000000c5ee17981 */ /* 0x0000e4000c1e1100 */
[----:B0-----:R-:W-:-:S02]  /*70b0*/  IADD3 R94, P2, R233, UR5, RZ ;  /* 0x00000005e95e7c10 */ /* 0x001fc4000ff5e0ff */
[----:B------:R-:W3:Y:S02]  /*70c0*/  LDL R233, [R1+0x1ac] ;  /* 0x0001ac0001e97983 */ /* 0x000ee40000100800 */
[----:B----4-:R-:W-:-:S05]  /*70d0*/  IADD3.X R95, R227, UR9, RZ, P2, !PT ;  /* 0x00000009e35f7c10 */ /* 0x010fca00097fe4ff */
[----:B------:R0:W4:Y:S02]  /*70e0*/  LDG.E.U8 R227, desc[UR12][R94.64] ;  /* 0x0000000c5ee37981 */ /* 0x000124000c1e1100 */
[----:B0-----:R-:W-:Y:S02]  /*70f0*/  IADD3 R94, P2, R237, UR5, RZ ;  /* 0x00000005ed5e7c10 */ /* 0x001fe4000ff5e0ff */
[----:B------:R-:W4:Y:S02]  /*7100*/  LDL R237, [R1+0x1bc] ;  /* 0x0001bc0001ed7983 */ /* 0x000f240000100800 */
[----:B------:R-:W-:-:S05]  /*7110*/  IADD3.X R95, R229, UR9, RZ, P2, !PT ;  /* 0x00000009e55f7c10 */ /* 0x000fca00097fe4ff */
[----:B------:R0:W4:Y:S02]  /*7120*/  LDG.E.U8 R229, desc[UR12][R94.64] ;  /* 0x0000000c5ee57981 */ /* 0x000124000c1e1100 */
[----:B0-----:R-:W-:-:S04]  /*7130*/  IADD3 R94, P2, R231, UR5, RZ ;  /* 0x00000005e75e7c10 */ /* 0x001fc8000ff5e0ff */
[----:B--2---:R-:W-:Y:S02]  /*7140*/  IADD3.X R95, R109, UR9, RZ, P2, !PT ;  /* 0x000000096d5f7c10 */ /* 0x004fe400097fe4ff */
[----:B------:R-:W2:Y:S04]  /*7150*/  LDL R109, [R1+0x1d0] ;  /* 0x0001d000016d7983 */ /* 0x000ea80000100800 */
[----:B------:R5:W2:Y:S02]  /*7160*/  LDG.E.U8 R231, desc[UR12][R94.64] ;  /* 0x0000000c5ee77981 */ /* 0x000aa4000c1e1100 */
[----:B-----5:R-:W-:Y:S02]  /*7170*/  IADD3 R94, P2, R9, UR5, RZ ;  /* 0x00000005095e7c10 */ /* 0x020fe4000ff5e0ff */
[----:B------:R-:W5:Y:S02]  /*7180*/  LDL R9, [R1+0x1cc] ;  /* 0x0001cc0001097983 */ /* 0x000f640000100800 */
[----:B---3--:R-:W-:-:S05]  /*7190*/  IADD3.X R95, R233, UR9, RZ, P2, !PT ;  /* 0x00000009e95f7c10 */ /* 0x008fca00097fe4ff */
[----:B------:R0:W3:Y:S02]  /*71a0*/  LDG.E.U8 R233, desc[UR12][R94.64] ;  /* 0x0000000c5ee97981 */ /* 0x0000e4000c1e1100 */
[----:B0-----:R-:W-:Y:S02]  /*71b0*/  IADD3 R94, P2, R243, UR5, RZ ;  /* 0x00000005f35e7c10 */ /* 0x001fe4000ff5e0ff */
[----:B------:R-:W3:Y:S02]  /*71c0*/  LDL R243, [R1+0x1d4] ;  /* 0x0001d40001f37983 */ /* 0x000ee40000100800 */
[----:B------:R-:W-:-:S05]  /*71d0*/  IADD3.X R95, R235, UR9, RZ, P2, !PT ;  /* 0x00000009eb5f7c10 */ /* 0x000fca00097fe4ff */
[----:B------:R0:W3:Y:S02]  /*71e0*/  LDG.E.U8 R235, desc[UR12][R94.64] ;  /* 0x0000000c5eeb7981 */ /* 0x0000e4000c1e1100 */
[----:B0-----:R-:W-:Y:S02]  /*71f0*/  IADD3 R94, P2, R244, UR5, RZ ;  /* 0x00000005f45e7c10 */ /* 0x001fe4000ff5e0ff */
[----:B------:R-:W3:Y:S02]  /*7200*/  LDL R244, [R1+0x1e4] ;  /* 0x0001e40001f47983 */ /* 0x000ee40000100800 */
[----:B----4-:R-:W-:-:S05]  /*7210*/  IADD3.X R95, R237, UR9, RZ, P2, !PT ;  /* 0x00000009ed5f7c10 */ /* 0x010fca00097fe4ff */
[----:B------:R0:W4:Y:S02]  /*7220*/  LDG.E.U8 R237, desc[UR12][R94.64] ;  /* 0x0000000c5eed7981 */ /* 0x000124000c1e1100 */
[----:B0-----:R-:W-:-:S04]  /*7230*/  IADD3 R94, P2, R241, UR5, RZ ;  /* 0x00000005f15e7c10 */ /* 0x001fc8000ff5e0ff */
[----:B------:R-:W-:-:S05]  /*7240*/  IADD3.X R95, R239, UR9, RZ, P2, !PT ;  /* 0x00000009ef5f7c10 */ /* 0x000fca00097fe4ff */
[----:B------:R2:W4:Y:S02]  /*7250*/  LDG.E.U8 R239, desc[UR12][R94.64] ;  /* 0x0000000c5eef7981 */ /* 0x000524000c1e1100 */
[----:B--2---:R-:W-:Y:S02]  /*7260*/  IADD3 R94, P2, R109, UR5, RZ ;  /* 0x000000056d5e7c10 */ /* 0x004fe4000ff5e0ff */
[----:B------:R-:W2:Y:S02]  /*7270*/  LDL R109, [R1+0x200] ;  /* 0x00020000016d7983 */ /* 0x000ea40000100800 */
[----:B-----5:R-:W-:Y:S02]  /*7280*/  IADD3.X R95, R9, UR9, RZ, P2, !PT ;  /* 0x00000009095f7c10 */ /* 0x020fe400097fe4ff */
[----:B------:R-:W5:Y:S04]  /*7290*/  LDL R9, [R1+0x1fc] ;  /* 0x0001fc0001097983 */ /* 0x000f680000100800 */
[----:B------:R0:W4:Y:S04]  /*72a0*/  LDG.E.U8 R241, desc[UR12][R94.64] ;  /* 0x0000000c5ef17981 */ /* 0x000128000c1e1100 */
[----:B------:R-:W0:Y:S02]  /*72b0*/  LDL R95, [R1+0x1d8] ;  /* 0x0001d800015f7983 */ /* 0x000e240000100800 */
[----:B0-----:R-:W-:-:S04]  /*72c0*/  IADD3 R94, P2, R95, UR5, RZ ;  /* 0x000000055f5e7c10 */ /* 0x001fc8000ff5e0ff */
[----:B---3--:R-:W-:-:S05]  /*72d0*/  IADD3.X R95, R243, UR9, RZ, P2, !PT ;  /* 0x00000009f35f7c10 */ /* 0x008fca00097fe4ff */
[----:B------:R0:W3:Y:S04]  /*72e0*/  LDG.E.U8 R243, desc[UR12][R94.64] ;  /* 0x0000000c5ef37981 */ /* 0x0000e8000c1e1100 */
[----:B------:R-:W0:Y:S02]  /*72f0*/  LDL R95, [R1+0x1e8] ;  /* 0x0001e800015f7983 */ /* 0x000e240000100800 */
[----:B0-----:R-:W-:-:S04]  /*7300*/  IADD3 R94, P2, R95, UR5, RZ ;  /* 0x000000055f5e7c10 */ /* 0x001fc8000ff5e0ff */
[----:B------:R-:W-:-:S05]  /*7310*/  IADD3.X R95, R244, UR9, RZ, P2, !PT ;  /* 0x00000009f45f7c10 */ /* 0x000fca00097fe4ff */
        /* <DEDUP_REMOVED lines=9> */
[----:B------:R-:W0:Y:S01]  /*73b0*/  LDL R95, [R1+0x1f0] ;  /* 0x0001f000015f7983 */ /* 0x000e220000100800 */
[----:B------:R-:W-:Y:S02]  /*73c0*/  F2FP.SATFINITE.E4M3.F32.PACK_AB_MERGE_C R49, R53, R49, RZ ;  /* 0x000000313531723e */ /* 0x000fe400048070ff */
[----:B------:R-:W-:Y:S02]  /*73d0*/  F2FP.SATFINITE.E4M3.F32.PACK_AB_MERGE_C R53, R54, R52, RZ ;  /* 0x000000343635723e */ /* 0x000fe400048070ff */
[----:B0-----:R-:W-:-:S04]  /*73e0*/  IADD3 R94, P2, R95, UR5, RZ ;  /* 0x000000055f5e7c10 */ /* 0x001fc8000ff5e0ff */
[----:B------:R-:W-:-:S05]  /*73f0*/  IADD3.X R95, R249, UR9, RZ, P2, !PT ;  /* 0x00000009f95f7c10 */ /* 0x000fca00097fe4ff */
[----:B------:R2:W3:Y:S02]  /*7400*/  LDG.E.U8 R249, desc[UR12][R94.64] ;  /* 0x0000000c5ef97981 */ /* 0x0004e4000c1e1100 */
[----:B--2---:R-:W-:Y:S02]  /*7410*/  IADD3 R94, P2, R109, UR5, RZ ;  /* 0x000000056d5e7c10 */ /* 0x004fe4000ff5e0ff */
[----:B------:R-:W-:Y:S02]  /*7420*/  LDS R109, [R17+0x4000] ;  /* 0x00400000116d7984 */ /* 0x000fe40000000800 */
[----:B-----5:R-:W-:Y:S02]  /*7430*/  IADD3.X R95, R9, UR9, RZ, P2, !PT ;  /* 0x00000009095f7c10 */ /* 0x020fe400097fe4ff */
[----:B------:R-:W0:Y:S04]  /*7440*/  LDS R9, [R108+0x4000] ;  /* 0x004000006c097984 */ /* 0x000e280000000800 */
[----:B------:R1:W2:Y:S04]  /*7450*/  LDG.E.U8 R94, desc[UR12][R94.64] ;  /* 0x0000000c5e5e7981 */ /* 0x0002a8000c1e1100 */
[----:B------:R-:W-:Y:S01]  /*7460*/  LDS R108, [R19+0x4000] ;  /* 0x00400000136c7984 */ /* 0x000fe20000000800 */
[----:B-1----:R-:W1:Y:S01]  /*7470*/  S2R R95, SR_TID.X ;  /* 0x00000000005f7919 */ /* 0x002e620000002100 */
[----:B------:R-:W-:Y:S01]  /*7480*/  F2FP.SATFINITE.E4M3.F32.PACK_AB_MERGE_C R54, R50, R51, RZ ;  /* 0x000000333236723e */ /* 0x000fe200048070ff */
[----:B0-----:R-:W-:-:S02]  /*7490*/  FFMA R0, R46, R0, R9 ;  /* 0x000000002e007223 */ /* 0x001fc40000000009 */
[----:B------:R-:W-:Y:S01]  /*74a0*/  LDS R9, [R18+0x4000] ;  /* 0x0040000012097984 */ /* 0x000fe20000000800 */
[----:B-1----:R-:W-:-:S04]  /*74b0*/  SHF.R.S32.HI R52, RZ, 0x7, R95 ;  /* 0x00000007ff347819 */ /* 0x002fc8000001145f */
[----:B------:R-:W-:-:S04]  /*74c0*/  SGXT R52, R52, 0x1 ;  /* 0x000000013434781a */ /* 0x000fc80000000200 */
[----:B------:R-:W-:-:S04]  /*74d0*/  LOP3.LUT R50, R52, 0x90, RZ, 0xc0, !PT ;  /* 0x0000009034327812 */ /* 0x000fc800078ec0ff */
[----:B------:R-:W-:Y:S01]  /*74e0*/  LOP3.LUT R50, R50, 0x7f, R95, 0x78, !PT ;  /* 0x0000007f32327812 */ /* 0x000fe200078e785f */
[----:B------:R-:W-:Y:S01]  /*74f0*/  BAR.SYNC.DEFER_BLOCKING 0x0 ;  /* 0x0000000000007b1d */ /* 0x000fe20000010000 */
[----:B------:R-:W-:-:S05]  /*7500*/  LOP3.LUT R52, R95, 0x3, RZ, 0xc0, !PT ;  /* 0x000000035f347812 */ /* 0x000fca00078ec0ff */
[----:B------:R-:W-:Y:S01]  /*7510*/  IMAD.SHL.U32 R52, R52, 0x20, RZ ;  /* 0x0000002034347824 */ /* 0x000fe200078e00ff */
[----:B------:R0:W-:Y:S04]  /*7520*/  STS.U8 [R50+UR7+0x4200], R57 ;  /* 0x0042003932007988 */ /* 0x0001e80008000007 */
[----:B------:R1:W-:Y:S01]  /*7530*/  STS.U8 [R50+UR7+0x4a00], R101 ;  /* 0x004a006532007988 */ /* 0x0003e20008000007 */
[----:B0-----:R-:W-:-:S04]  /*7540*/  LOP3.LUT R57, R95, 0xe0, RZ, 0xc0, !PT ;  /* 0x000000e05f397812 */ /* 0x001fc800078ec0ff */
[----:B------:R-:W-:Y:S02]  /*7550*/  SHF.R.U32.HI R51, RZ, 0x1, R57 ;  /* 0x00000001ff337819 */ /* 0x000fe40000011639 */
[----:B-1----:R-:W-:Y:S01]  /*7560*/  LOP3.LUT R101, R50, 0x20, RZ, 0x3c, !PT ;  /* 0x0000002032657812 */ /* 0x002fe200078e3cff */
[----:B------:R0:W-:Y:S01]  /*7570*/  STS.U8 [R50+UR7+0x4000], R58 ;  /* 0x0040003a32007988 */ /* 0x0001e20008000007 */
[----:B------:R-:W-:Y:S02]  /*7580*/  LOP3.LUT R51, R52, R51, RZ, 0x3c, !PT ;  /* 0x0000003334337212 */ /* 0x000fe400078e3cff */
[----:B------:R-:W-:Y:S01]  /*7590*/  LOP3.LUT R52, R95, 0x7, RZ, 0xc0, !PT ;  /* 0x000000075f347812 */ /* 0x000fe200078ec0ff */
        /* <DEDUP_REMOVED lines=25> */
[----:B----4-:R-:W-:Y:S04]  /*7730*/  STS.U8 [R50+UR7+0x7800], R239 ;  /* 0x007800ef32007988 */ /* 0x010fe80008000007 */
[----:B---3--:R-:W-:Y:S04]  /*7740*/  STS.U8 [R50+UR7+0x7a00], R243 ;  /* 0x007a00f332007988 */ /* 0x008fe80008000007 */
[----:B------:R-:W-:Y:S04]  /*7750*/  STS.U8 [R50+UR7+0x7c00], R244 ;  /* 0x007c00f432007988 */ /* 0x000fe80008000007 */
[----:B------:R-:W-:Y:S04]  /*7760*/  STS.U8 [R50+UR7+0x7e00], R246 ;  /* 0x007e00f632007988 */ /* 0x000fe80008000007 */
[----:B------:R-:W-:Y:S04]  /*7770*/  STS.U8 [R101+UR7+0x4100], R56 ;  /* 0x0041003865007988 */ /* 0x000fe80008000007 */
[----:B------:R3:W-:Y:S04]  /*7780*/  STS.U8 [R101+UR7+0x4300], R55 ;  /* 0x0043003765007988 */ /* 0x0007e80008000007 */
[----:B------:R-:W-:Y:S04]  /*7790*/  STS.U8 [R101+UR7+0x4500], R11 ;  /* 0x0045000b65007988 */ /* 0x000fe80008000007 */
[----:B------:R4:W-:Y:S04]  /*77a0*/  STS.U8 [R101+UR7+0x4700], R10 ;  /* 0x0047000a65007988 */ /* 0x0009e80008000007 */
        /* <DEDUP_REMOVED lines=27> */
[----:B--2---:R2:W-:Y:S01]  /*7960*/  STS.U8 [R101+UR7+0x7f00], R94 ;  /* 0x007f005e65007988 */ /* 0x0045e20008000007 */
[----:B------:R-:W-:-:S02]  /*7970*/  LEA R52, R52, UR7, 0x6 ;  /* 0x0000000734347c11 */ /* 0x000fc4000f8e30ff */
[----:B------:R-:W-:Y:S01]  /*7980*/  F2FP.SATFINITE.E4M3.F32.PACK_AB_MERGE_C R48, R48, R47, RZ ;  /* 0x0000002f3030723e */ /* 0x000fe200048070ff */
[C---:B0-----:R-:W-:Y:S01]  /*7990*/  IMAD.SHL.U32 R58, R95.reuse, 0x2, RZ ;  /* 0x000000025f3a7824 */ /* 0x041fe200078e00ff */
[----:B------:R-:W-:Y:S01]  /*79a0*/  LOP3.LUT R47, R95, 0x1f, RZ, 0xc0, !PT ;  /* 0x0000001f5f2f7812 */ /* 0x000fe200078ec0ff */
[----:B------:R-:W-:Y:S02]  /*79b0*/  IMAD R57, R57, 0x10, R52 ;  /* 0x0000001039397824 */ /* 0x000fe400078e0234 */
[----:B------:R-:W-:Y:S01]  /*79c0*/  IMAD.SHL.U32 R52, R95, 0x8, RZ ;  /* 0x000000085f347824 */ /* 0x000fe200078e00ff */
[----:B------:R-:W-:-:S04]  /*79d0*/  LEA R47, R47, UR7, 0x7 ;  /* 0x000000072f2f7c11 */ /* 0x000fc8000f8e38ff */
[C---:B------:R-:W-:Y:S01]  /*79e0*/  LOP3.LUT R58, R52.reuse, 0x30, R58, 0x48, !PT ;  /* 0x00000030343a7812 */ /* 0x040fe200078e483a */
[----:B------:R-:W-:Y:S01]  /*79f0*/  IMAD.IADD R47, R51, 0x1, R47 ;  /* 0x00000001332f7824 */ /* 0x000fe200078e022f */
[----:B-1----:R-:W-:Y:S02]  /*7a00*/  LOP3.LUT R130, R52, 0x78, RZ, 0xc0, !PT ;  /* 0x0000007834827812 */ /* 0x002fe400078ec0ff */
[----:B------:R-:W-:Y:S01]  /*7a10*/  LOP3.LUT R51, R95, 0x1c, RZ, 0xc0, !PT ;  /* 0x0000001c5f337812 */ /* 0x000fe200078ec0ff */
[----:B------:R-:W-:Y:S01]  /*7a20*/  IMAD.IADD R57, R58, 0x1, R57 ;  /* 0x000000013a397824 */ /* 0x000fe200078e0239 */
[----:B------:R-:W-:Y:S01]  /*7a30*/  BAR.SYNC.DEFER_BLOCKING 0x0 ;  /* 0x0000000000007b1d */ /* 0x000fe20000010000 */
[----:B------:R-:W-:Y:S02]  /*7a40*/  F2FP.F16.E4M3.UNPACK_B R52, R49 ;  /* 0x00000031ff34723e */ /* 0x000fe400020006ff */
[----:B------:R-:W-:Y:S01]  /*7a50*/  IMAD R130, R51, 0x20, R130 ;  /* 0x0000002033827824 */ /* 0x000fe200078e0282 */
[----:B---3--:R-:W-:-:S02]  /*7a60*/  F2FP.F16.E4M3.UNPACK_B R55, R48 ;  /* 0x00000030ff37723e */ /* 0x008fc400020006ff */
[----:B------:R-:W0:Y:S04]  /*7a70*/  LDSM.16.M88.4 R48, [R57+0x4000] ;  /* 0x004000003930783b */ /* 0x000e280000000200 */
[----:B------:R-:W-:Y:S04]  /*7a80*/  LDSM.16.M88.4 R96, [R57+0x5000] ;  /* 0x005000003960783b */ /* 0x000fe80000000200 */
[----:B------:R-:W1:Y:S04]  /*7a90*/  LDSM.16.M88.4 R92, [R57+0x6000] ;  /* 0x00600000395c783b */ /* 0x000e680000000200 */
[----:B------:R-:W-:Y:S01]  /*7aa0*/  LDSM.16.M88.4 R56, [R57+0x7000] ;  /* 0x007000003938783b */ /* 0x000fe20000000200 */
[----:B------:R-:W-:-:S02]  /*7ab0*/  F2FP.F16.E4M3.UNPACK_B R53, R53 ;  /* 0x00000035ff35723e */ /* 0x000fc400020006ff */
[----:B------:R-:W-:Y:S01]  /*7ac0*/  F2FP.F16.E4M3.UNPACK_B R54, R54 ;  /* 0x00000036ff36723e */ /* 0x000fe200020006ff */
[----:B------:R-:W-:Y:S01]  /*7ad0*/  BAR.SYNC.DEFER_BLOCKING 0x0 ;  /* 0x0000000000007b1d */ /* 0x000fe20000010000 */
[----:B----4-:R-:W-:-:S05]  /*7ae0*/  LOP3.LUT R10, R130, 0x20, RZ, 0x3c, !PT ;  /* 0x00000020820a7812 */ /* 0x010fca00078e3cff */
[----:B------:R-:W-:Y:S02]  /*7af0*/  STSM.16.M88.4 [R47+0x4000], R52 ;  /* 0x004000342f007844 */ /* 0x000fe40000000200 */
[----:B------:R-:W-:Y:S06]  /*7b00*/  BAR.SYNC.DEFER_BLOCKING 0x0 ;  /* 0x0000000000007b1d */ /* 0x000fec0000010000 */
[----:B------:R-:W3:Y:S04]  /*7b10*/  LDS.64 R122, [R130+UR7+0x4000] ;  /* 0x00400007827a7984 */ /* 0x000ee80008000a00 */
[----:B------:R-:W4:Y:S04]  /*7b20*/  LDS.64 R128, [R130+UR7+0x4400] ;  /* 0x0044000782807984 */ /* 0x000f280008000a00 */
[----:B------:R-:W4:Y:S04]  /*7b30*/  LDS.64 R120, [R10+UR7+0x4000] ;  /* 0x004000070a787984 */ /* 0x000f280008000a00 */
[----:B------:R-:W4:Y:S01]  /*7b40*/  LDS.64 R126, [R10+UR7+0x4400] ;  /* 0x004400070a7e7984 */ /* 0x000f220008000a00 */
[C---:B-----5:R-:W-:Y:S01]  /*7b50*/  FMUL R100, R46.reuse, R64 ;  /* 0x000000402e647220 */ /* 0x060fe20000400000 */
[----:B--2---:R-:W-:Y:S01]  /*7b60*/  FMUL R101, R46, R65 ;  /* 0x000000412e657220 */ /* 0x004fe20000400000 */
[C---:B------:R-:W-:Y:S01]  /*7b70*/  FMUL R102, R8.reuse, R66 ;  /* 0x0000004208667220 */ /* 0x040fe20000400000 */
[----:B------:R-:W-:Y:S01]  /*7b80*/  FMUL R103, R8, R67 ;  /* 0x0000004308677220 */ /* 0x000fe20000400000 */
[C---:B------:R-:W-:Y:S01]  /*7b90*/  FMUL R60, R46.reuse, R60 ;  /* 0x0000003c2e3c7220 */ /* 0x040fe20000400000 */
[----:B------:R-:W-:Y:S01]  /*7ba0*/  FMUL R61, R46, R61 ;  /* 0x0000003d2e3d7220 */ /* 0x000fe20000400000 */
[C---:B------:R-:W-:Y:S01]  /*7bb0*/  FMUL R62, R8.reuse, R62 ;  /* 0x0000003e083e7220 */ /* 0x040fe20000400000 */
[----:B------:R-:W-:Y:S01]  /*7bc0*/  FMUL R63, R8, R63 ;  /* 0x0000003f083f7220 */ /* 0x000fe20000400000 */
[----:B0-----:R-:W-:Y:S01]  /*7bd0*/  F2FP.F16.E4M3.UNPACK_B R118, R48 ;  /* 0x00000030ff76723e */ /* 0x001fe200020006ff */
[C---:B------:R-:W-:Y:S01]  /*7be0*/  FMUL R64, R46.reuse, R68 ;  /* 0x000000442e407220 */ /* 0x040fe20000400000 */
[----:B------:R-:W-:Y:S01]  /*7bf0*/  F2FP.F16.E4M3.UNPACK_B R119, R49 ;  /* 0x00000031ff77723e */ /* 0x000fe200020006ff */
[----:B------:R-:W-:Y:S01]  /*7c00*/  FMUL R65, R46, R69 ;  /* 0x000000452e417220 */ /* 0x000fe20000400000 */
[C---:B------:R-:W-:Y:S01]  /*7c10*/  FMUL R66, R8.reuse, R70 ;  /* 0x0000004608427220 */ /* 0x040fe20000400000 */
[----:B------:R-:W-:Y:S01]  /*7c20*/  FMUL R67, R8, R71 ;  /* 0x0000004708437220 */ /* 0x000fe20000400000 */
[----:B-1----:R-:W-:-:S02]  /*7c30*/  F2FP.F16.E4M3.UNPACK_B R112, R92 ;  /* 0x0000005cff70723e */ /* 0x002fc400020006ff */
[----:B------:R-:W-:Y:S01]  /*7c40*/  F2FP.F16.E4M3.UNPACK_B R113, R93 ;  /* 0x0000005dff71723e */ /* 0x000fe200020006ff */
[C---:B------:R-:W-:Y:S01]  /*7c50*/  FMUL R72, R46.reuse, R72 ;  /* 0x000000482e487220 */ /* 0x040fe20000400000 */
[----:B------:R-:W-:Y:S02]  /*7c60*/  FMUL R73, R46, R73 ;  /* 0x000000492e497220 */ /* 0x000fe40000400000 */
[----:B------:R-:W-:Y:S01]  /*7c70*/  LDS.64 R46, [R10+UR7+0x4800] ;  /* 0x004800070a2e7984 */ /* 0x000fe20008000a00 */
[----:B---3--:R-:W-:Y:S02]  /*7c80*/  IMAD.MOV.U32 R52, RZ, RZ, R122 ;  /* 0x000000ffff347224 */ /* 0x008fe400078e007a */
[----:B----4-:R-:W-:Y:S02]  /*7c90*/  IMAD.MOV.U32 R53, RZ, RZ, R128 ;  /* 0x000000ffff357224 */ /* 0x010fe400078e0080 */
[----:B------:R-:W-:Y:S02]  /*7ca0*/  IMAD.MOV.U32 R54, RZ, RZ, R120 ;  /* 0x000000ffff367224 */ /* 0x000fe400078e0078 */
[----:B------:R-:W-:-:S07]  /*7cb0*/  IMAD.MOV.U32 R55, RZ, RZ, R126 ;  /* 0x000000ffff377224 */ /* 0x000fce00078e007e */
[C---:B------:R-:W-:Y:S06]  /*7cc0*/  HMMA.16816.F32 R60, R52.reuse, R118, R60 ;  /* 0x00000076343c723c */ /* 0x040fec000000183c */
[----:B------:R-:W-:Y:S01]  /*7cd0*/  HMMA.16816.F32 R64, R52, R112, R64 ;  /* 0x000000703440723c */ /* 0x000fe20000001840 */
[----:B------:R-:W-:Y:S06]  /*7ce0*/  LDS.64 R52, [R130+UR7+0x4c00] ;  /* 0x004c000782347984 */ /* 0x000fec0008000a00 */
[----:B------:R-:W-:-:S02]  /*7cf0*/  F2FP.F16.E4M3.UNPACK_B R54, R48.H1 ;  /* 0x00000030ff36723e */ /* 0x000fc400030006ff */
[----:B------:R-:W-:Y:S02]  /*7d00*/  F2FP.F16.E4M3.UNPACK_B R55, R49.H1 ;  /* 0x00000031ff37723e */ /* 0x000fe400030006ff */
[----:B------:R-:W-:Y:S04]  /*7d10*/  LDS.64 R48, [R10+UR7+0x4c00] ;  /* 0x004c00070a307984 */ /* 0x000fe80008000a00 */
[----:B------:R-:W0:Y:S01]  /*7d20*/  LDS.64 R10, [R130+UR7+0x4800] ;  /* 0x00480007820a7984 */ /* 0x000e220008000a00 */
[----:B------:R-:W-:Y:S01]  /*7d30*/  F2FP.F16.E4M3.UNPACK_B R114, R96 ;  /* 0x00000060ff72723e */ /* 0x000fe200020006ff */
[----:B------:R-:W-:Y:S01]  /*7d40*/  IMAD.MOV.U32 R68, RZ, RZ, R122 ;  /* 0x000000ffff447224 */ /* 0x000fe200078e007a */
[----:B------:R-:W-:Y:S01]  /*7d50*/  F2FP.F16.E4M3.UNPACK_B R115, R97 ;  /* 0x00000061ff73723e */ /* 0x000fe200020006ff */
[----:B------:R-:W-:-:S02]  /*7d60*/  IMAD.MOV.U32 R69, RZ, RZ, R128 ;  /* 0x000000ffff457224 */ /* 0x000fc400078e0080 */
[C---:B------:R-:W-:Y:S01]  /*7d70*/  FMUL R74, R8.reuse, R74 ;  /* 0x0000004a084a7220 */ /* 0x040fe20000400000 */
[----:B------:R-:W-:Y:S02]  /*7d80*/  IMAD.MOV.U32 R70, RZ, RZ, R120 ;  /* 0x000000ffff467224 */ /* 0x000fe400078e0078 */
[----:B------:R-:W-:Y:S01]  /*7d90*/  FMUL R75, R8, R75 ;  /* 0x0000004b084b7220 */ /* 0x000fe20000400000 */
[----:B------:R-:W-:Y:S01]  /*7da0*/  IMAD.MOV.U32 R71, RZ, RZ, R126 ;  /* 0x000000ffff477224 */ /* 0x000fe200078e007e */
[----:B------:R-:W-:Y:S01]  /*7db0*/  F2FP.F16.E4M3.UNPACK_B R116, R56 ;  /* 0x00000038ff74723e */ /* 0x000fe200020006ff */
[----:B------:R-:W-:Y:S01]  /*7dc0*/  IMAD.MOV.U32 R104, RZ, RZ, R122 ;  /* 0x000000ffff687224 */ /* 0x000fe200078e007a */
[----:B------:R-:W-:Y:S01]  /*7dd0*/  F2FP.F16.E4M3.UNPACK_B R117, R57 ;  /* 0x00000039ff75723e */ /* 0x000fe200020006ff */
[----:B------:R-:W-:Y:S02]  /*7de0*/  IMAD.MOV.U32 R105, RZ, RZ, R128 ;  /* 0x000000ffff697224 */ /* 0x000fe400078e0080 */
[----:B------:R-:W-:-:S02]  /*7df0*/  IMAD.MOV.U32 R106, RZ, RZ, R120 ;  /* 0x000000ffff6a7224 */ /* 0x000fc400078e0078 */
[----:B------:R-:W-:Y:S01]  /*7e00*/  IMAD.MOV.U32 R107, RZ, RZ, R126 ;  /* 0x000000ffff6b7224 */ /* 0x000fe200078e007e */
[----:B------:R-:W-:Y:S06]  /*7e10*/  HMMA.16816.F32 R100, R68, R114, R100 ;  /* 0x000000724464723c */ /* 0x000fec0000001864 */
[----:B------:R-:W-:Y:S01]  /*7e20*/  HMMA.16816.F32 R72, R104, R116, R72 ;  /* 0x000000746848723c */ /* 0x000fe20000001848 */
[----:B------:R-:W-:Y:S02]  /*7e30*/  IMAD.MOV.U32 R68, RZ, RZ, R123 ;  /* 0x000000ffff447224 */ /* 0x000fe400078e007b */
[----:B------:R-:W-:-:S02]  /*7e40*/  IMAD.MOV.U32 R69, RZ, RZ, R129 ;  /* 0x000000ffff457224 */ /* 0x000fc400078e0081 */
[----:B------:R-:W-:Y:S02]  /*7e50*/  IMAD.MOV.U32 R70, RZ, RZ, R121 ;  /* 0x000000ffff467224 */ /* 0x000fe400078e0079 */
[----:B------:R-:W-:Y:S01]  /*7e60*/  IMAD.MOV.U32 R71, RZ, RZ, R127 ;  /* 0x000000ffff477224 */ /* 0x000fe200078e007f */
[----:B------:R-:W-:Y:S01]  /*7e70*/  F2FP.F16.E4M3.UNPACK_B R96, R96.H1 ;  /* 0x00000060ff60723e */ /* 0x000fe200030006ff */
[----:B------:R-:W-:Y:S01]  /*7e80*/  IMAD.MOV.U32 R104, RZ, RZ, R123 ;  /* 0x000000ffff687224 */ /* 0x000fe200078e007b */
[----:B------:R-:W-:Y:S01]  /*7e90*/  F2FP.F16.E4M3.UNPACK_B R97, R97.H1 ;  /* 0x00000061ff61723e */ /* 0x000fe200030006ff */
[----:B------:R-:W-:Y:S01]  /*7ea0*/  IMAD.MOV.U32 R105, RZ, RZ, R129 ;  /* 0x000000ffff697224 */ /* 0x000fe200078e0081 */
[----:B------:R-:W-:Y:S01]  /*7eb0*/  F2FP.F16.E4M3.UNPACK_B R92, R92.H1 ;  /* 0x0000005cff5c723e */ /* 0x000fe200030006ff */
[----:B------:R-:W-:Y:S01]  /*7ec0*/  IMAD.MOV.U32 R106, RZ, RZ, R121 ;  /* 0x000000ffff6a7224 */ /* 0x000fe200078e0079 */
[----:B------:R-:W-:Y:S01]  /*7ed0*/  HMMA.16816.F32 R68, R68, R54, R60 ;  /* 0x000000364444723c */ /* 0x000fe2000000183c */
[----:B------:R-:W-:Y:S01]  /*7ee0*/  F2FP.F16.E4M3.UNPACK_B R93, R93.H1 ;  /* 0x0000005dff5d723e */ /* 0x000fe200030006ff */
[----:B------:R-:W-:Y:S01]  /*7ef0*/  IMAD.MOV.U32 R107, RZ, RZ, R127 ;  /* 0x000000ffff6b7224 */ /* 0x000fe200078e007f */
[----:B------:R-:W-:-:S02]  /*7f00*/  F2FP.F16.E4M3.UNPACK_B R56, R56.H1 ;  /* 0x00000038ff38723e */ /* 0x000fc400030006ff */
[----:B------:R-:W-:Y:S02]  /*7f10*/  F2FP.F16.E4M3.UNPACK_B R57, R57.H1 ;  /* 0x00000039ff39723e */ /* 0x000fe400030006ff */
[----:B------:R-:W-:Y:S02]  /*7f20*/  IMAD.MOV.U32 R60, RZ, RZ, R123 ;  /* 0x000000ffff3c7224 */ /* 0x000fe400078e007b */
[----:B------:R-:W-:Y:S02]  /*7f30*/  IMAD.MOV.U32 R61, RZ, RZ, R129 ;  /* 0x000000ffff3d7224 */ /* 0x000fe400078e0081 */
[----:B------:R-:W-:Y:S02]  /*7f40*/  IMAD.MOV.U32 R62, RZ, RZ, R121 ;  /* 0x000000ffff3e7224 */ /* 0x000fe400078e0079 */
[----:B------:R-:W-:Y:S01]  /*7f50*/  IMAD.MOV.U32 R63, RZ, RZ, R127 ;  /* 0x000000ffff3f7224 */ /* 0x000fe200078e007f */
[----:B------:R-:W-:Y:S01]  /*7f60*/  HMMA.16816.F32 R64, R104, R92, R64 ;  /* 0x0000005c6840723c */ /* 0x000fe20000001840 */
[C---:B------:R-:W-:Y:S01]  /*7f70*/  FMUL R76, R111.reuse, R76 ;  /* 0x0000004c6f4c7220 */ /* 0x040fe20000400000 */
[C---:B------:R-:W-:Y:S01]  /*7f80*/  FMUL R77, R111.reuse, R77 ;  /* 0x0000004d6f4d7220 */ /* 0x040fe20000400000 */
[C---:B------:R-:W-:Y:S01]  /*7f90*/  FMUL R78, R110.reuse, R78 ;  /* 0x0000004e6e4e7220 */ /* 0x040fe20000400000 */
[C---:B------:R-:W-:Y:S01]  /*7fa0*/  FMUL R79, R110.reuse, R79 ;  /* 0x0000004f6e4f7220 */ /* 0x040fe20000400000 */
[C---:B------:R-:W-:Y:S01]  /*7fb0*/  FMUL R80, R111.reuse, R80 ;  /* 0x000000506f507220 */ /* 0x040fe20000400000 */
[----:B------:R-:W-:Y:S01]  /*7fc0*/  HMMA.16816.F32 R60, R60, R96, R100 ;  /* 0x000000603c3c723c */ /* 0x000fe20000001864 */
[C---:B------:R-:W-:Y:S01]  /*7fd0*/  FMUL R81, R111.reuse, R81 ;  /* 0x000000516f517220 */ /* 0x040fe20000400000 */
[C---:B------:R-:W-:Y:S01]  /*7fe0*/  FMUL R82, R110.reuse, R82 ;  /* 0x000000526e527220 */ /* 0x040fe20000400000 */
[----:B------:R-:W-:Y:S01]  /*7ff0*/  FMUL R83, R110, R83 ;  /* 0x000000536e537220 */ /* 0x000fe20000400000 */
[C---:B------:R-:W-:Y:S01]  /*8000*/  FMUL R84, R111.reuse, R84 ;  /* 0x000000546f547220 */ /* 0x040fe20000400000 */
[----:B------:R-:W-:Y:S01]  /*8010*/  FMUL R85, R111, R85 ;  /* 0x000000556f557220 */ /* 0x000fe20000400000 */
[----:B------:R-:W-:Y:S01]  /*8020*/  HMMA.16816.F32 R72, R104, R56, R72 ;  /* 0x000000386848723c */ /* 0x000fe20000001848 */
[----:B0-----:R-:W-:-:S02]  /*8030*/  IMAD.MOV.U32 R100, RZ, RZ, R10 ;  /* 0x000000ffff647224 */ /* 0x001fc400078e000a */
[C---:B------:R-:W-:Y:S01]  /*8040*/  FMUL R86, R110.reuse, R86 ;  /* 0x000000566e567220 */ /* 0x040fe20000400000 */
[----:B------:R-:W-:Y:S02]  /*8050*/  IMAD.MOV.U32 R101, RZ, RZ, R52 ;  /* 0x000000ffff657224 */ /* 0x000fe400078e0034 */
[----:B------:R-:W-:Y:S01]  /*8060*/  FMUL R87, R110, R87 ;  /* 0x000000576e577220 */ /* 0x000fe20000400000 */
[----:B------:R-:W-:Y:S02]  /*8070*/  IMAD.MOV.U32 R102, RZ, RZ, R46 ;  /* 0x000000ffff667224 */ /* 0x000fe400078e002e */
[----:B------:R-:W-:Y:S02]  /*8080*/  IMAD.MOV.U32 R103, RZ, RZ, R48 ;  /* 0x000000ffff677224 */ /* 0x000fe400078e0030 */
[----:B------:R-:W-:Y:S02]  /*8090*/  IMAD.MOV.U32 R104, RZ, RZ, R10 ;  /* 0x000000ffff687224 */ /* 0x000fe400078e000a */
[----:B------:R-:W-:-:S02]  /*80a0*/  IMAD.MOV.U32 R105, RZ, RZ, R52 ;  /* 0x000000ffff697224 */ /* 0x000fc400078e0034 */
[----:B------:R-:W-:Y:S02]  /*80b0*/  IMAD.MOV.U32 R106, RZ, RZ, R46 ;  /* 0x000000ffff6a7224 */ /* 0x000fe400078e002e */
[----:B------:R-:W-:Y:S01]  /*80c0*/  IMAD.MOV.U32 R107, RZ, RZ, R48 ;  /* 0x000000ffff6b7224 */ /* 0x000fe200078e0030 */
[C---:B------:R-:W-:Y:S02]  /*80d0*/  LOP3.LUT R122, R130.reuse, 0x40, RZ, 0x3c, !PT ;  /* 0x00000040827a7812 */ /* 0x040fe400078e3cff */
[----:B------:R-:W-:Y:S01]  /*80e0*/  LOP3.LUT R130, R130, 0x60, RZ, 0x3c, !PT ;  /* 0x0000006082827812 */ /* 0x000fe200078e3cff */
[----:B------:R-:W-:Y:S02]  /*80f0*/  HMMA.16816.F32 R76, R100, R118, R76 ;  /* 0x00000076644c723c */ /* 0x000fe4000000184c */
[----:B------:R-:W-:Y:S04]  /*8100*/  LDS.64 R120, [R122+UR7+0x4400] ;  /* 0x004400077a787984 */ /* 0x000fe80008000a00 */
[----:B------:R-:W-:Y:S01]  /*8110*/  HMMA.16816.F32 R80, R104, R114, R80 ;  /* 0x000000726850723c */ /* 0x000fe20000001850 */
[----:B------:R-:W0:Y:S04]  /*8120*/  LDS.64 R114, [R122+UR7+0x4000] ;  /* 0x004000077a727984 */ /* 0x000e280008000a00 */
[----:B------:R-:W-:Y:S01]  /*8130*/  LDS.64 R118, [R130+UR7+0x4400] ;  /* 0x0044000782767984 */ /* 0x000fe20008000a00 */
[----:B------:R-:W-:Y:S03]  /*8140*/  HMMA.16816.F32 R84, R100, R112, R84 ;  /* 0x000000706454723c */ /* 0x000fe60000001854 */
[----:B------:R-:W1:Y:S01]  /*8150*/  LDS.64 R112, [R130+UR7+0x4000] ;  /* 0x0040000782707984 */ /* 0x000e620008000a00 */
[C---:B------:R-:W-:Y:S01]  /*8160*/  FMUL R88, R111.reuse, R88 ;  /* 0x000000586f587220 */ /* 0x040fe20000400000 */
[----:B------:R-:W-:Y:S01]  /*8170*/  FMUL R89, R111, R89 ;  /* 0x000000596f597220 */ /* 0x000fe20000400000 */
[C---:B------:R-:W-:Y:S01]  /*8180*/  FMUL R90, R110.reuse, R90 ;  /* 0x0000005a6e5a7220 */ /* 0x040fe20000400000 */
[----:B------:R-:W-:Y:S01]  /*8190*/  FMUL R91, R110, R91 ;  /* 0x0000005b6e5b7220 */ /* 0x000fe20000400000 */
[----:B------:R-:W-:-:S02]  /*81a0*/  IMAD.MOV.U32 R100, RZ, RZ, R11 ;  /* 0x000000ffff647224 */ /* 0x000fc400078e000b */
[----:B------:R-:W-:Y:S02]  /*81b0*/  IMAD.MOV.U32 R101, RZ, RZ, R53 ;  /* 0x000000ffff657224 */ /* 0x000fe400078e0035 */
[----:B------:R-:W-:Y:S02]  /*81c0*/  IMAD.MOV.U32 R102, RZ, RZ, R47 ;  /* 0x000000ffff667224 */ /* 0x000fe400078e002f */
[----:B------:R-:W-:Y:S01]  /*81d0*/  HMMA.16816.F32 R88, R104, R116, R88 ;  /* 0x000000746858723c */ /* 0x000fe20000001858 */
[----:B------:R-:W-:Y:S02]  /*81e0*/  IMAD.MOV.U32 R103, RZ, RZ, R49 ;  /* 0x000000ffff677224 */ /* 0x000fe400078e0031 */
[----:B------:R-:W-:Y:S01]  /*81f0*/  IMAD.MOV.U32 R52, RZ, RZ, R11 ;  /* 0x000000ffff347224 */ /* 0x000fe200078e000b */
[----:B------:R-:W-:Y:S01]  /*8200*/  F2FP.F16.E4M3.UNPACK_B R46, R50.H1 ;  /* 0x00000032ff2e723e */ /* 0x000fe200030006ff */
[----:B------:R-:W-:Y:S03]  /*8210*/  LDS.64 R10, [R130+UR7+0x4800] ;  /* 0x00480007820a7984 */ /* 0x000fe60008000a00 */
[----:B------:R-:W-:Y:S07]  /*8220*/  HMMA.16816.F32 R76, R100, R54, R76 ;  /* 0x00000036644c723c */ /* 0x000fee000000184c */
[----:B------:R-:W-:-:S02]  /*8230*/  IMAD.MOV.U32 R54, RZ, RZ, R47 ;  /* 0x000000ffff367224 */ /* 0x000fc400078e002f */
[----:B------:R-:W-:Y:S01]  /*8240*/  IMAD.MOV.U32 R55, RZ, RZ, R49 ;  /* 0x000000ffff377224 */ /* 0x000fe200078e0031 */
[----:B------:R-:W-:Y:S01]  /*8250*/  HMMA.16816.F32 R80, R100, R96, R80 ;  /* 0x000000606450723c */ /* 0x000fe20000001850 */
[----:B------:R-:W-:Y:S01]  /*8260*/  F2FP.F16.E4M3.UNPACK_B R104, R94 ;  /* 0x0000005eff68723e */ /* 0x000fe200020006ff */
[----:B------:R-:W-:Y:S01]  /*8270*/  LDS.64 R96, [R130+UR7+0x4c00] ;  /* 0x004c000782607984 */ /* 0x000fe20008000a00 */
[----:B------:R-:W-:-:S03]  /*8280*/  F2FP.F16.E4M3.UNPACK_B R105, R95 ;  /* 0x0000005fff69723e */ /* 0x000fc600020006ff */
[C---:B------:R-:W-:Y:S01]  /*8290*/  HMMA.16816.F32 R84, R52.reuse, R92, R84 ;  /* 0x0000005c3454723c */ /* 0x040fe20000001854 */
[----:B0-----:R-:W-:Y:S02]  /*82a0*/  IMAD.MOV.U32 R100, RZ, RZ, R114 ;  /* 0x000000ffff647224 */ /* 0x001fe400078e0072 */
[----:B------:R-:W-:Y:S02]  /*82b0*/  IMAD.MOV.U32 R101, RZ, RZ, R120 ;  /* 0x000000ffff657224 */ /* 0x000fe400078e0078 */
[----:B-1----:R-:W-:Y:S02]  /*82c0*/  IMAD.MOV.U32 R102, RZ, RZ, R112 ;  /* 0x000000ffff667224 */ /* 0x002fe400078e0070 */
[----:B------:R-:W-:Y:S01]  /*82d0*/  F2FP.F16.E4M3.UNPACK_B R92, R98 ;  /* 0x00000062ff5c723e */ /* 0x000fe200020006ff */
[----:B------:R-:W-:Y:S01]  /*82e0*/  IMAD.MOV.U32 R103, RZ, RZ, R118 ;  /* 0x000000ffff677224 */ /* 0x000fe200078e0076 */
[----:B------:R-:W-:Y:S01]  /*82f0*/  F2FP.F16.E4M3.UNPACK_B R93, R99 ;  /* 0x00000063ff5d723e */ /* 0x000fe200020006ff */
[----:B------:R-:W-:Y:S01]  /*8300*/  HMMA.16816.F32 R88, R52, R56, R88 ;  /* 0x000000383458723c */ /* 0x000fe20000001858 */
[----:B------:R-:W-:Y:S01]  /*8310*/  F2FP.F16.E4M3.UNPACK_B R106, R50 ;  /* 0x00000032ff6a723e */ /* 0x000fe200020006ff */
[----:B------:R-:W0:Y:S01]  /*8320*/  LDS.64 R56, [R122+UR7+0x4800] ;  /* 0x004800077a387984 */ /* 0x000e220008000a00 */
[----:B------:R-:W-:-:S02]  /*8330*/  F2FP.F16.E4M3.UNPACK_B R107, R51 ;  /* 0x00000033ff6b723e */ /* 0x000fc400020006ff */
[----:B------:R-:W-:Y:S01]  /*8340*/  F2FP.F16.E4M3.UNPACK_B R47, R51.H1 ;  /* 0x00000033ff2f723e */ /* 0x000fe200030006ff */
[C---:B------:R-:W-:Y:S06]  /*8350*/  HMMA.16816.F32 R52, R100.reuse, R92, R60 ;  /* 0x0000005c6434723c */ /* 0x040fec000000183c */
[----:B------:R-:W-:Y:S01]  /*8360*/  HMMA.16816.F32 R48, R100, R104, R64 ;  /* 0x000000686430723c */ /* 0x000fe20000001840 */
[----:B------:R-:W-:Y:S01]  /*8370*/  IMAD.MOV.U32 R60, RZ, RZ, R114 ;  /* 0x000000ffff3c7224 */ /* 0x000fe200078e0072 */
[----:B------:R-:W1:Y:S01]  /*8380*/  LDS.64 R100, [R122+UR7+0x4c00] ;  /* 0x004c00077a647984 */ /* 0x000e620008000a00 */
[----:B------:R-:W-:-:S02]  /*8390*/  IMAD.MOV.U32 R61, RZ, RZ, R120 ;  /* 0x000000ffff3d7224 */ /* 0x000fc400078e0078 */
[----:B------:R-:W-:Y:S02]  /*83a0*/  IMAD.MOV.U32 R62, RZ, RZ, R112 ;  /* 0x000000ffff3e7224 */ /* 0x000fe400078e0070 */
[----:B------:R-:W-:Y:S01]  /*83b0*/  IMAD.MOV.U32 R63, RZ, RZ, R118 ;  /* 0x000000ffff3f7224 */ /* 0x000fe200078e0076 */
[----:B------:R-:W-:Y:S01]  /*83c0*/  F2FP.F16.E4M3.UNPACK_B R102, R58 ;  /* 0x0000003aff66723e */ /* 0x000fe200020006ff */
[----:B------:R-:W-:Y:S01]  /*83d0*/  IMAD.MOV.U32 R64, RZ, RZ, R114 ;  /* 0x000000ffff407224 */ /* 0x000fe200078e0072 */
[----:B------:R-:W-:Y:S01]  /*83e0*/  F2FP.F16.E4M3.UNPACK_B R103, R59 ;  /* 0x0000003bff67723e */ /* 0x000fe200020006ff */
[----:B------:R-:W-:Y:S02]  /*83f0*/  IMAD.MOV.U32 R65, RZ, RZ, R120 ;  /* 0x000000ffff417224 */ /* 0x000fe400078e0078 */
[----:B------:R-:W-:Y:S01]  /*8400*/  IMAD.MOV.U32 R66, RZ, RZ, R112 ;  /* 0x000000ffff427224 */ /* 0x000fe200078e0070 */
[----:B------:R-:W-:Y:S01]  /*8410*/  HMMA.16816.F32 R68, R60, R106, R68 ;  /* 0x0000006a3c44723c */ /* 0x000fe20000001844 */
[----:B------:R-:W-:Y:S01]  /*8420*/  IMAD.MOV.U32 R67, RZ, RZ, R118 ;  /* 0x000000ffff437224 */ /* 0x000fe200078e0076 */
[----:B------:R-:W2:Y:S06]  /*8430*/  S2R R204, SR_CTAID.X ;  /* 0x0000000000cc7919 */ /* 0x000eac0000002500 */
[----:B------:R-:W-:Y:S01]  /*8440*/  HMMA.16816.F32 R72, R64, R102, R72 ;  /* 0x000000664048723c */ /* 0x000fe20000001848 */
[----:B------:R-:W-:Y:S01]  /*8450*/  F2FP.F16.E4M3.UNPACK_B R98, R98.H1 ;  /* 0x00000062ff62723e */ /* 0x000fe200030006ff */
[----:B------:R-:W-:Y:S01]  /*8460*/  IMAD.MOV.U32 R60, RZ, RZ, R115 ;  /* 0x000000ffff3c7224 */ /* 0x000fe200078e0073 */
[----:B------:R-:W-:Y:S01]  /*8470*/  F2FP.F16.E4M3.UNPACK_B R99, R99.H1 ;  /* 0x00000063ff63723e */ /* 0x000fe200030006ff */
        /* <DEDUP_REMOVED lines=8> */
[----:B------:R-:W-:-:S02]  /*8500*/  F2FP.F16.E4M3.UNPACK_B R94, R94.H1 ;  /* 0x0000005eff5e723e */ /* 0x000fc400030006ff */
[----:B------:R-:W-:Y:S02]  /*8510*/  F2FP.F16.E4M3.UNPACK_B R95, R95.H1 ;  /* 0x0000005fff5f723e */ /* 0x000fe400030006ff */
[----:B------:R-:W-:Y:S01]  /*8520*/  F2FP.F16.E4M3.UNPACK_B R58, R58.H1 ;  /* 0x0000003aff3a723e */ /* 0x000fe200030006ff */
[----:B------:R-:W-:Y:S01]  /*8530*/  HMMA.16816.F32 R64, R64, R98, R52 ;  /* 0x000000624040723c */ /* 0x000fe20000001834 */
[----:B------:R-:W-:Y:S01]  /*8540*/  F2FP.F16.E4M3.UNPACK_B R59, R59.H1 ;  /* 0x0000003bff3b723e */ /* 0x000fe200030006ff */
[----:B------:R-:W-:Y:S02]  /*8550*/  IMAD.MOV.U32 R68, RZ, RZ, R115 ;  /* 0x000000ffff447224 */ /* 0x000fe400078e0073 */
[----:B------:R-:W-:Y:S02]  /*8560*/  IMAD.MOV.U32 R69, RZ, RZ, R121 ;  /* 0x000000ffff457224 */ /* 0x000fe400078e0079 */
[----:B------:R-:W-:Y:S02]  /*8570*/  IMAD.MOV.U32 R70, RZ, RZ, R113 ;  /* 0x000000ffff467224 */ /* 0x000fe400078e0071 */
[----:B------:R-:W-:-:S02]  /*8580*/  IMAD.MOV.U32 R52, RZ, RZ, R115 ;  /* 0x000000ffff347224 */ /* 0x000fc400078e0073 */
[----:B------:R-:W-:Y:S02]  /*8590*/  IMAD.MOV.U32 R53, RZ, RZ, R121 ;  /* 0x000000ffff357224 */ /* 0x000fe400078e0079 */
[----:B------:R-:W-:Y:S02]  /*85a0*/  IMAD.MOV.U32 R54, RZ, RZ, R113 ;  /* 0x000000ffff367224 */ /* 0x000fe400078e0071 */
[--C-:B------:R-:W-:Y:S02]  /*85b0*/  IMAD.MOV.U32 R71, RZ, RZ, R119.reuse ;  /* 0x000000ffff477224 */ /* 0x100fe400078e0077 */
[----:B------:R-:W-:-:S05]  /*85c0*/  IMAD.MOV.U32 R55, RZ, RZ, R119 ;  /* 0x000000ffff377224 */ /* 0x000fca00078e0077 */
[----:B------:R-:W-:Y:S06]  /*85d0*/  HMMA.16816.F32 R68, R68, R94, R48 ;  /* 0x0000005e4444723c */ /* 0x000fec0000001830 */
[----:B------:R-:W-:Y:S01]  /*85e0*/  HMMA.16816.F32 R72, R52, R58, R72 ;  /* 0x0000003a3448723c */ /* 0x000fe20000001848 */
[----:B0-----:R-:W-:Y:S02]  /*85f0*/  IMAD.MOV.U32 R48, RZ, RZ, R56 ;  /* 0x000000ffff307224 */ /* 0x001fe400078e0038 */
[----:B-1----:R-:W-:Y:S02]  /*8600*/  IMAD.MOV.U32 R49, RZ, RZ, R100 ;  /* 0x000000ffff317224 */ /* 0x002fe400078e0064 */
[----:B------:R-:W-:-:S02]  /*8610*/  IMAD.MOV.U32 R50, RZ, RZ, R10 ;  /* 0x000000ffff327224 */ /* 0x000fc400078e000a */
[----:B------:R-:W-:Y:S02]  /*8620*/  IMAD.MOV.U32 R52, RZ, RZ, R56 ;  /* 0x000000ffff347224 */ /* 0x000fe400078e0038 */
[----:B------:R-:W-:Y:S02]  /*8630*/  IMAD.MOV.U32 R53, RZ, RZ, R100 ;  /* 0x000000ffff357224 */ /* 0x000fe400078e0064 */
[----:B------:R-:W-:Y:S02]  /*8640*/  IMAD.MOV.U32 R54, RZ, RZ, R10 ;  /* 0x000000ffff367224 */ /* 0x000fe400078e000a */
[--C-:B------:R-:W-:Y:S02]  /*8650*/  IMAD.MOV.U32 R55, RZ, RZ, R96.reuse ;  /* 0x000000ffff377224 */ /* 0x100fe400078e0060 */
[----:B------:R-:W-:Y:S02]  /*8660*/  IMAD.MOV.U32 R51, RZ, RZ, R96 ;  /* 0x000000ffff337224 */ /* 0x000fe400078e0060 */
[----:B--2---:R-:W-:-:S03]  /*8670*/  IMAD.SHL.U32 R204, R204, 0x20, RZ ;  /* 0x00000020cccc7824 */ /* 0x004fc600078e00ff */
[----:B------:R-:W-:Y:S06]  /*8680*/  HMMA.16816.F32 R80, R52, R92, R80 ;  /* 0x0000005c3450723c */ /* 0x000fec0000001850 */
[----:B------:R-:W-:Y:S06]  /*8690*/  HMMA.16816.F32 R76, R48, R106, R76 ;  /* 0x0000006a304c723c */ /* 0x000fec000000184c */
[----:B------:R-:W-:Y:S06]  /*86a0*/  HMMA.16816.F32 R84, R52, R104, R84 ;  /* 0x000000683454723c */ /* 0x000fec0000001854 */
[----:B------:R-:W-:Y:S01]  /*86b0*/  HMMA.16816.F32 R88, R48, R102, R88 ;  /* 0x000000663058723c */ /* 0x000fe20000001858 */
[----:B------:R-:W-:Y:S01]  /*86c0*/  UIADD3 UR6, UR6, 0x40, URZ ;  /* 0x0000004006067890 */ /* 0x000fe2000fffe03f */
[----:B------:R-:W-:-:S05]  /*86d0*/  VIADD R204, R204, 0x20 ;  /* 0x00000020cccc7836 */ /* 0x000fca0000000000 */
[----:B------:R-:W-:Y:S01]  /*86e0*/  ISETP.LE.AND P2, PT, R204, UR6, PT ;  /* 0x00000006cc007c0c */ /* 0x000fe2000bf43270 */
[--C-:B------:R-:W-:Y:S02]  /*86f0*/  IMAD.MOV.U32 R52, RZ, RZ, R57.reuse ;  /* 0x000000ffff347224 */ /* 0x100fe400078e0039 */
[----:B------:R-:W-:Y:S02]  /*8700*/  IMAD.MOV.U32 R48, RZ, RZ, R57 ;  /* 0x000000ffff307224 */ /* 0x000fe400078e0039 */
[--C-:B------:R-:W-:Y:S02]  /*8710*/  IMAD.MOV.U32 R53, RZ, RZ, R101.reuse ;  /* 0x000000ffff357224 */ /* 0x100fe400078e0065 */
[----:B------:R-:W-:Y:S02]  /*8720*/  IMAD.MOV.U32 R49, RZ, RZ, R101 ;  /* 0x000000ffff317224 */ /* 0x000fe400078e0065 */
[--C-:B------:R-:W-:Y:S02]  /*8730*/  IMAD.MOV.U32 R54, RZ, RZ, R11.reuse ;  /* 0x000000ffff367224 */ /* 0x100fe400078e000b */
[----:B------:R-:W-:-:S02]  /*8740*/  IMAD.MOV.U32 R50, RZ, RZ, R11 ;  /* 0x000000ffff327224 */ /* 0x000fc400078e000b */
[--C-:B------:R-:W-:Y:S02]  /*8750*/  IMAD.MOV.U32 R55, RZ, RZ, R97.reuse ;  /* 0x000000ffff377224 */ /* 0x100fe400078e0061 */
[----:B------:R-:W-:Y:S01]  /*8760*/  IMAD.MOV.U32 R51, RZ, RZ, R97 ;  /* 0x000000ffff337224 */ /* 0x000fe200078e0061 */
[----:B------:R-:W-:Y:S02]  /*8770*/  ULEA UR4, UR16, UR4, 0x6 ;  /* 0x0000000410047291 */ /* 0x000fe4000f8e303f */
[----:B------:R-:W-:Y:S02]  /*8780*/  ULEA UR5, UR15, UR5, 0x6 ;  /* 0x000000050f057291 */ /* 0x000fe4000f8e303f */
[----:B------:R-:W-:Y:S01]  /*8790*/  HMMA.16816.F32 R76, R52, R46, R76 ;  /* 0x0000002e344c723c */ /* 0x000fe2000000184c */
[----:B------:R-:W-:Y:S01]  /*87a0*/  FFMA R2, R8, R2, R109 ;  /* 0x0000000208027223 */ /* 0x000fe2000000006d */
[----:B------:R-:W-:Y:S01]  /*87b0*/  FFMA R3, R111, R3, R9 ;  /* 0x000000036f037223 */ /* 0x000fe20000000009 */
[----:B------:R-:W-:-:S03]  /*87c0*/  FFMA R4, R110, R4, R108 ;  /* 0x000000046e047223 */ /* 0x000fc6000000006c */
[----:B------:R-:W-:Y:S01]  /*87d0*/  HMMA.16816.F32 R80, R48, R98, R80 ;  /* 0x000000623050723c */ /* 0x000fe20000001850 */
[----:B------:R-:W-:Y:S02]  /*87e0*/  IMAD.MOV.U32 R8, RZ, RZ, R42 ;  /* 0x000000ffff087224 */ /* 0x000fe400078e002a */
[----:B------:R-:W-:-:S03]  /*87f0*/  IMAD.MOV.U32 R9, RZ, RZ, R43 ;  /* 0x000000ffff097224 */ /* 0x000fc600078e002b */
[----:B------:R-:W-:Y:S01]  /*8800*/  HMMA.16816.F32 R84, R52, R94, R84 ;  /* 0x0000005e3454723c */ /* 0x000fe20000001854 */
[----:B------:R-:W-:Y:S02]  /*8810*/  IMAD.MOV.U32 R10, RZ, RZ, R44 ;  /* 0x000000ffff0a7224 */ /* 0x000fe400078e002c */
[----:B------:R-:W-:-:S03]  /*8820*/  IMAD.MOV.U32 R11, RZ, RZ, R45 ;  /* 0x000000ffff0b7224 */ /* 0x000fc600078e002d */
[----:B------:R-:W-:Y:S01]  /*8830*/  HMMA.16816.F32 R88, R48, R58, R88 ;  /* 0x0000003a3058723c */ /* 0x000fe20000001858 */
[----:B------:R-:W-:-:S08]  /*8840*/  NOP ;  /* 0x0000000000007918 */ /* 0x000fd00000000000 */
[----:B------:R-:W-:-:S15]  /*8850*/  @!P2 BRA `(.L_x_9) ;  /* 0xffffffac0018a947 */ /* 0x000fde000383ffff */
.L_x_0:
[----:B------:R-:W0:Y:S01]  /*8860*/  S2R R54, SR_TID.X ;  /* 0x0000000000367919 */ /* 0x000e220000002100 */
[----:B------:R-:W-:Y:S01]  /*8870*/  IMAD.MOV.U32 R34, RZ, RZ, R0 ;  /* 0x000000ffff227224 */ /* 0x000fe200078e0000 */
[----:B------:R-:W-:Y:S01]  /*8880*/  ULDC.64 UR8, c[0x0][0x270] ;  /* 0x00009c0000087ab9 */ /* 0x000fe20000000a00 */
[----:B------:R-:W-:Y:S01]  /*8890*/  IMAD.MOV.U32 R33, RZ, RZ, R2 ;  /* 0x000000ffff217224 */ /* 0x000fe200078e0002 */
[----:B------:R-:W1:Y:S01]  /*88a0*/  S2R R8, SR_TID.X ;  /* 0x0000000000087919 */ /* 0x000e620000002100 */
[----:B------:R-:W-:Y:S01]  /*88b0*/  IMAD.MOV.U32 R21, RZ, RZ, R4 ;  /* 0x000000ffff157224 */ /* 0x000fe200078e0004 */
[C---:B------:R-:W-:Y:S01]  /*88c0*/  FSETP.GEU.AND P3, PT, R34.reuse, 1.175494350822287508e-38, PT ;  /* 0x008000002200780b */ /* 0x040fe20003f6e000 */
[----:B------:R-:W-:Y:S02]  /*88d0*/  IMAD.MOV.U32 R18, RZ, RZ, R3 ;  /* 0x000000ffff127224 */ /* 0x000fe400078e0003 */
[----:B------:R-:W-:Y:S01]  /*88e0*/  FMUL R3, R34, 8388608 ;  /* 0x4b00000022037820 */ /* 0x000fe20000400000 */
[C---:B------:R-:W-:Y:S01]  /*88f0*/  FMUL R4, R33.reuse, 8388608 ;  /* 0x4b00000021047820 */ /* 0x040fe20000400000 */
[----:B------:R-:W-:Y:S01]  /*8900*/  FSETP.GEU.AND P4, PT, R33, 1.175494350822287508e-38, PT ;  /* 0x008000002100780b */ /* 0x000fe20003f8e000 */
[C---:B------:R-:W-:Y:S01]  /*8910*/  FMUL R2, R21.reuse, 8388608 ;  /* 0x4b00000015027820 */ /* 0x040fe20000400000 */
[----:B------:R-:W-:Y:S01]  /*8920*/  FSETP.GEU.AND P6, PT, R21, 1.175494350822287508e-38, PT ;  /* 0x008000001500780b */ /* 0x000fe20003fce000 */
[----:B------:R-:W2:Y:S01]  /*8930*/  S2R R92, SR_CTAID.X ;  /* 0x00000000005c7919 */ /* 0x000ea20000002500 */
[----:B------:R-:W-:Y:S01]  /*8940*/  FSETP.GEU.AND P5, PT, R18, 1.175494350822287508e-38, PT ;  /* 0x008000001200780b */ /* 0x000fe20003fae000 */
[----:B------:R-:W-:Y:S01]  /*8950*/  UIMAD UR8, UR11, UR8, URZ ;  /* 0x000000080b0872a4 */ /* 0x000fe2000f8e023f */
[----:B------:R-:W-:-:S02]  /*8960*/  FSEL R3, R3, R34, !P3 ;  /* 0x0000002203037208 */ /* 0x000fc40005800000 */
[----:B------:R-:W-:Y:S02]  /*8970*/  FSETP.GT.AND P2, PT, |R21|, 8.50705917302346158658e+37, PT ;  /* 0x7e8000001500780b */ /* 0x000fe40003f44200 */
[----:B------:R-:W-:Y:S01]  /*8980*/  FSEL R4, R4, R33, !P4 ;  /* 0x0000002104047208 */ /* 0x000fe20006000000 */
[----:B------:R-:W-:Y:S01]  /*8990*/  VIADD R0, R3, 0xc0cafb0d ;  /* 0xc0cafb0d03007836 */ /* 0x000fe20000000000 */
[----:B------:R-:W-:Y:S02]  /*89a0*/  FSEL R2, R2, R21, !P6 ;  /* 0x0000001502027208 */ /* 0x000fe40007000000 */
[----:B------:R-:W-:Y:S02]  /*89b0*/  FSETP.GEU.AND P1, PT, |R21|, 1.175494350822287508e-38, PT ;  /* 0x008000001500780b */ /* 0x000fe40003f2e200 */
[----:B------:R-:W-:Y:S01]  /*89c0*/  LOP3.LUT R12, R0, 0xff800000, RZ, 0xc0, !PT ;  /* 0xff800000000c7812 */ /* 0x000fe200078ec0ff */
[----:B------:R-:W-:Y:S01]  /*89d0*/  VIADD R15, R2, 0xc0cafb0d ;  /* 0xc0cafb0d020f7836 */ /* 0x000fe20000000000 */
[----:B------:R-:W-:-:S02]  /*89e0*/  FSEL R0, RZ, -23, P6 ;  /* 0xc1b80000ff007808 */ /* 0x000fc40003000000 */
[----:B------:R-:W-:Y:S01]  /*89f0*/  FSEL R14, RZ, -23, P5 ;  /* 0xc1b80000ff0e7808 */ /* 0x000fe20002800000 */
[----:B------:R-:W-:Y:S01]  /*8a00*/  @P2 FMUL R21, R21, 0.25 ;  /* 0x3e80000015152820 */ /* 0x000fe20000400000 */
[C---:B0-----:R-:W-:Y:S01]  /*8a10*/  LOP3.LUT R10, R54.reuse, 0x3f, RZ, 0xc0, !PT ;  /* 0x0000003f360a7812 */ /* 0x041fe200078ec0ff */
[----:B------:R-:W-:Y:S01]  /*8a20*/  @P2 FMUL R91, R91, 0.25 ;  /* 0x3e8000005b5b2820 */ /* 0x000fe20000400000 */
[----:B------:R-:W-:Y:S01]  /*8a30*/  LOP3.LUT R5, R54, 0x18, RZ, 0xc0, !PT ;  /* 0x0000001836057812 */ /* 0x000fe200078ec0ff */
[----:B------:R-:W-:Y:S01]  /*8a40*/  @P2 FMUL R90, R90, 0.25 ;  /* 0x3e8000005a5a2820 */ /* 0x000fe20000400000 */
[C---:B------:R-:W-:Y:S01]  /*8a50*/  LOP3.LUT R6, R54.reuse, 0x3, RZ, 0xc0, !PT ;  /* 0x0000000336067812 */ /* 0x040fe200078ec0ff */
[----:B------:R-:W-:Y:S01]  /*8a60*/  @!P1 FMUL R21, R21, 16777216 ;  /* 0x4b80000015159820 */ /* 0x000fe20000400000 */
[C---:B------:R-:W-:Y:S01]  /*8a70*/  LOP3.LUT R9, R54.reuse, 0xc0, RZ, 0xc0, !PT ;  /* 0x000000c036097812 */ /* 0x040fe200078ec0ff */
[----:B------:R-:W-:Y:S01]  /*8a80*/  IMAD R7, R5, 0x40, R10 ;  /* 0x0000004005077824 */ /* 0x000fe200078e020a */
[----:B------:R-:W-:Y:S01]  /*8a90*/  LOP3.LUT R53, R54, 0xe0, RZ, 0xc0, !PT ;  /* 0x000000e036357812 */ /* 0x000fe200078ec0ff */
[----:B------:R-:W-:Y:S01]  /*8aa0*/  IMAD.SHL.U32 R10, R6, 0x20, RZ ;  /* 0x00000020060a7824 */ /* 0x000fe200078e00ff */
[----:B------:R-:W-:Y:S01]  /*8ab0*/  SHF.R.U32.HI R6, RZ, 0x1, R9 ;  /* 0x00000001ff067819 */ /* 0x000fe20000011609 */
[----:B------:R-:W-:Y:S01]  /*8ac0*/  IMAD.SHL.U32 R7, R7, 0x4, RZ ;  /* 0x0000000407077824 */ /* 0x000fe200078e00ff */
[----:B-1----:R-:W-:Y:S01]  /*8ad0*/  LOP3.LUT R8, R8, 0xff, RZ, 0xc0, !PT ;  /* 0x000000ff08087812 */ /* 0x002fe200078ec0ff */
[----:B------:R-:W-:Y:S01]  /*8ae0*/  VIADD R9, R4, 0xc0cafb0d ;  /* 0xc0cafb0d04097836 */ /* 0x000fe20000000000 */
[----:B------:R-:W-:Y:S01]  /*8af0*/  LOP3.LUT R17, R15, 0xff800000, RZ, 0xc0, !PT ;  /* 0xff8000000f117812 */ /* 0x000fe200078ec0ff */
[----:B------:R-:W-:Y:S01]  /*8b00*/  IMAD R53, R53, 0x8, R10 ;  /* 0x0000000835357824 */ /* 0x000fe200078e020a */
[----:B------:R-:W-:Y:S01]  /*8b10*/  LOP3.LUT R6, R7, R6, RZ, 0x3c, !PT ;  /* 0x0000000607067212 */ /* 0x000fe200078e3cff */
[----:B------:R-:W-:Y:S01]  /*8b20*/  FMUL R7, R18, 8388608 ;  /* 0x4b00000012077820 */ /* 0x000fe20000400000 */
[----:B------:R-:W-:Y:S01]  /*8b30*/  LOP3.LUT R13, R9, 0xff800000, RZ, 0xc0, !PT ;  /* 0xff800000090d7812 */ /* 0x000fe200078ec0ff */
[----:B------:R-:W-:Y:S01]  /*8b40*/  @P2 FMUL R87, R87, 0.25 ;  /* 0x3e80000057572820 */ /* 0x000fe20000400000 */
[----:B------:R-:W-:Y:S01]  /*8b50*/  ISETP.GE.U32.AND P0, PT, R8, 0x20, PT ;  /* 0x000000200800780c */ /* 0x000fe20003f06070 */
[----:B------:R-:W-:Y:S01]  /*8b60*/  @P2 FMUL R86, R86, 0.25 ;  /* 0x3e80000056562820 */ /* 0x000fe20000400000 */
[----:B------:R-:W-:Y:S01]  /*8b70*/  FSEL R7, R7, R18, !P5 ;  /* 0x0000001207077208 */ /* 0x000fe20006800000 */
[----:B------:R-:W-:Y:S01]  /*8b80*/  @P2 FMUL R83, R83, 0.25 ;  /* 0x3e80000053532820 */ /* 0x000fe20000400000 */
[----:B------:R-:W-:Y:S01]  /*8b90*/  FSEL R8, RZ, -23, P3 ;  /* 0xc1b80000ff087808 */ /* 0x000fe20001800000 */
[----:B------:R-:W-:Y:S01]  /*8ba0*/  @P2 FMUL R82, R82, 0.25 ;  /* 0x3e80000052522820 */ /* 0x000fe20000400000 */
[----:B------:R-:W-:Y:S01]  /*8bb0*/  I2FP.F32.S32 R9, R12 ;  /* 0x0000000c00097245 */ /* 0x000fe20000201400 */
[----:B------:R-:W-:Y:S01]  /*8bc0*/  VIADD R11, R7, 0xc0cafb0d ;  /* 0xc0cafb0d070b7836 */ /* 0x000fe20000000000 */
[----:B------:R-:W-:Y:S01]  /*8bd0*/  FSEL R10, RZ, -23, P4 ;  /* 0xc1b80000ff0a7808 */ /* 0x000fe20002000000 */
[----:B------:R-:W-:Y:S01]  /*8be0*/  @P2 FMUL R79, R79, 0.25 ;  /* 0x3e8000004f4f2820 */ /* 0x000fe20000400000 */
[----:B------:R-:W-:Y:S01]  /*8bf0*/  I2FP.F32.S32 R19, R17 ;  /* 0x0000001100137245 */ /* 0x000fe20000201400 */
[----:B------:R-:W-:Y:S01]  /*8c00*/  FFMA.FTZ R8, R9, 1.1920928955078125e-07, R8 ;  /* 0x3400000009087823 */ /* 0x000fe20000010008 */
[----:B------:R-:W-:Y:S01]  /*8c10*/  LOP3.LUT R16, R11, 0xff800000, RZ, 0xc0, !PT ;  /* 0xff8000000b107812 */ /* 0x000fe200078ec0ff */
[----:B------:R-:W-:Y:S01]  /*8c20*/  @P2 FMUL R78, R78, 0.25 ;  /* 0x3e8000004e4e2820 */ /* 0x000fe20000400000 */
[----:B------:R-:W-:Y:S01]  /*8c30*/  I2FP.F32.S32 R11, R13 ;  /* 0x0000000d000b7245 */ /* 0x000fe20000201400 */
[----:B------:R-:W-:Y:S01]  /*8c40*/  @!P1 FMUL R91, R91, 16777216 ;  /* 0x4b8000005b5b9820 */ /* 0x000fe20000400000 */
[----:B------:R-:W-:Y:S01]  /*8c50*/  FSETP.GT.AND P3, PT, |R18|, 8.50705917302346158658e+37, PT ;  /* 0x7e8000001200780b */ /* 0x000fe20003f64200 */
[----:B------:R-:W-:Y:S01]  /*8c60*/  @!P1 FMUL R90, R90, 16777216 ;  /* 0x4b8000005a5a9820 */ /* 0x000fe20000400000 */
[----:B------:R-:W-:Y:S01]  /*8c70*/  FSETP.GEU.AND P4, PT, |R18|, 1.175494350822287508e-38, PT ;  /* 0x008000001200780b */ /* 0x000fe20003f8e200 */
[----:B------:R-:W-:Y:S01]  /*8c80*/  FFMA.FTZ R9, R11, 1.1920928955078125e-07, R10 ;  /* 0x340000000b097823 */ /* 0x000fe2000001000a */
[----:B------:R-:W-:Y:S01]  /*8c90*/  FFMA.FTZ R11, R19, 1.1920928955078125e-07, R0 ;  /* 0x34000000130b7823 */ /* 0x000fe20000010000 */
[----:B------:R-:W-:Y:S01]  /*8ca0*/  I2FP.F32.S32 R15, R16 ;  /* 0x00000010000f7245 */ /* 0x000fe20000201400 */
[----:B------:R-:W0:Y:S01]  /*8cb0*/  MUFU.RCP R0, R21 ;  /* 0x0000001500007308 */ /* 0x000e220000001000 */
[----:B------:R-:W-:Y:S01]  /*8cc0*/  @!P1 FMUL R87, R87, 16777216 ;  /* 0x4b80000057579820 */ /* 0x000fe20000400000 */
[----:B------:R-:W-:Y:S01]  /*8cd0*/  @!P1 FMUL R86, R86, 16777216 ;  /* 0x4b80000056569820 */ /* 0x000fe20000400000 */
[----:B------:R-:W-:Y:S01]  /*8ce0*/  @!P1 FMUL R83, R83, 16777216 ;  /* 0x4b80000053539820 */ /* 0x000fe20000400000 */
[----:B------:R-:W-:Y:S01]  /*8cf0*/  @!P1 FMUL R82, R82, 16777216 ;  /* 0x4b80000052529820 */ /* 0x000fe20000400000 */
[----:B------:R-:W-:Y:S01]  /*8d00*/  @!P1 FMUL R79, R79, 16777216 ;  /* 0x4b8000004f4f9820 */ /* 0x000fe20000400000 */
[----:B------:R-:W-:Y:S01]  /*8d10*/  @!P1 FMUL R78, R78, 16777216 ;  /* 0x4b8000004e4e9820 */ /* 0x000fe20000400000 */
[----:B------:R-:W-:Y:S01]  /*8d20*/  @P3 FMUL R18, R18, 0.25 ;  /* 0x3e80000012123820 */ /* 0x000fe20000400000 */
[----:B------:R-:W-:Y:S01]  /*8d30*/  FSETP.GT.AND P1, PT, |R33|, 8.50705917302346158658e+37, PT ;  /* 0x7e8000002100780b */ /* 0x000fe20003f24200 */
[----:B------:R-:W-:Y:S01]  /*8d40*/  FFMA.FTZ R10, R15, 1.1920928955078125e-07, R14 ;  /* 0x340000000f0a7823 */ /* 0x000fe2000001000e */
[----:B------:R-:W-:Y:S01]  /*8d50*/  FSETP.GEU.AND P5, PT, |R33|, 1.175494350822287508e-38, PT ;  /* 0x008000002100780b */ /* 0x000fe20003fae200 */
[----:B------:R-:W-:Y:S01]  /*8d60*/  @!P4 FMUL R18, R18, 16777216 ;  /* 0x4b8000001212c820 */ /* 0x000fe20000400000 */
[----:B------:R-:W-:Y:S01]  /*8d70*/  @P3 FMUL R89, R89, 0.25 ;  /* 0x3e80000059593820 */ /* 0x000fe20000400000 */
[----:B------:R-:W-:Y:S01]  /*8d80*/  @P3 FMUL R88, R88, 0.25 ;  /* 0x3e80000058583820 */ /* 0x000fe20000400000 */
[----:B------:R-:W-:Y:S01]  /*8d90*/  @P3 FMUL R85, R85, 0.25 ;  /* 0x3e80000055553820 */ /* 0x000fe20000400000 */
[----:B------:R-:W-:Y:S01]  /*8da0*/  @P3 FMUL R84, R84, 0.25 ;  /* 0x3e80000054543820 */ /* 0x000fe20000400000 */
[----:B------:R-:W-:Y:S01]  /*8db0*/  @P3 FMUL R81, R81, 0.25 ;  /* 0x3e80000051513820 */ /* 0x000fe20000400000 */
[C---:B0-----:R-:W-:Y:S01]  /*8dc0*/  FMUL R14, R0.reuse, R91 ;  /* 0x0000005b000e7220 */ /* 0x041fe20000400000 */
[C---:B------:R-:W-:Y:S01]  /*8dd0*/  FMUL R15, R0.reuse, R90 ;  /* 0x0000005a000f7220 */ /* 0x040fe20000400000 */
[C---:B------:R-:W-:Y:S01]  /*8de0*/  FMUL R20, R0.reuse, R87 ;  /* 0x0000005700147220 */ /* 0x040fe20000400000 */
[C---:B------:R-:W-:Y:S01]  /*8df0*/  FMUL R21, R0.reuse, R86 ;  /* 0x0000005600157220 */ /* 0x040fe20000400000 */
[C---:B------:R-:W-:Y:S01]  /*8e00*/  FMUL R24, R0.reuse, R83 ;  /* 0x0000005300187220 */ /* 0x040fe20000400000 */
[C---:B------:R-:W-:Y:S01]  /*8e10*/  FMUL R25, R0.reuse, R82 ;  /* 0x0000005200197220 */ /* 0x040fe20000400000 */
[C---:B------:R-:W-:Y:S01]  /*8e20*/  FMUL R28, R0.reuse, R79 ;  /* 0x0000004f001c7220 */ /* 0x040fe20000400000 */
[----:B------:R-:W-:Y:S01]  /*8e30*/  FMUL R29, R0, R78 ;  /* 0x0000004e001d7220 */ /* 0x000fe20000400000 */
[----:B------:R-:W-:Y:S01]  /*8e40*/  @P3 FMUL R80, R80, 0.25 ;  /* 0x3e80000050503820 */ /* 0x000fe20000400000 */
[----:B------:R-:W0:Y:S01]  /*8e50*/  MUFU.RCP R0, R18 ;  /* 0x0000001200007308 */ /* 0x000e220000001000 */
[----:B------:R-:W-:Y:S01]  /*8e60*/  @P3 FMUL R77, R77, 0.25 ;  /* 0x3e8000004d4d3820 */ /* 0x000fe20000400000 */
[----:B------:R-:W-:Y:S01]  /*8e70*/  @P3 FMUL R76, R76, 0.25 ;  /* 0x3e8000004c4c3820 */ /* 0x000fe20000400000 */
[----:B------:R-:W-:Y:S01]  /*8e80*/  @P1 FMUL R33, R33, 0.25 ;  /* 0x3e80000021211820 */ /* 0x000fe20000400000 */
[----:B------:R-:W-:Y:S01]  /*8e90*/  @!P4 FMUL R89, R89, 16777216 ;  /* 0x4b8000005959c820 */ /* 0x000fe20000400000 */
        /* <DEDUP_REMOVED lines=8> */
[C---:B------:R-:W-:Y:S01]  /*8f20*/  FSETP.GT.AND P2, PT, |R34|.reuse, 8.50705917302346158658e+37, PT ;  /* 0x7e8000002200780b */ /* 0x040fe20003f44200 */
[----:B------:R-:W-:Y:S01]  /*8f30*/  @P1 FMUL R75, R75, 0.25 ;  /* 0x3e8000004b4b1820 */ /* 0x000fe20000400000 */
[----:B------:R-:W-:Y:S01]  /*8f40*/  FSETP.GEU.AND P3, PT, |R34|, 1.175494350822287508e-38, PT ;  /* 0x008000002200780b */ /* 0x000fe20003f6e200 */
        /* <DEDUP_REMOVED lines=47> */
[----:B------:R-:W-:Y:S01]  /*9240*/  @P2 FMUL R73, R73, 0.25 ;  /* 0x3e80000049492820 */ /* 0x000fe20000400000 */
[----:B------:R-:W-:Y:S01]  /*9250*/  @P2 FMUL R72, R72, 0.25 ;  /* 0x3e80000048482820 */ /* 0x000fe20000400000 */
[----:B------:R-:W-:Y:S01]  /*9260*/  F2FP.SATFINITE.E4M3.F32.PACK_AB_MERGE_C R48, R48, R49, RZ ;  /* 0x000000313030723e */ /* 0x000fe200048070ff */
[----:B------:R-:W-:Y:S01]  /*9270*/  BAR.SYNC.DEFER_BLOCKING 0x0 ;  /* 0x0000000000007b1d */ /* 0x000fe20000010000 */
[----:B------:R-:W-:Y:S01]  /*9280*/  @!P3 FMUL R73, R73, 16777216 ;  /* 0x4b8000004949b820 */ /* 0x000fe20000400000 */
[----:B------:R-:W-:Y:S01]  /*9290*/  @!P3 FMUL R72, R72, 16777216 ;  /* 0x4b8000004848b820 */ /* 0x000fe20000400000 */
[C---:B0-----:R-:W-:Y:S01]  /*92a0*/  FMUL R50, R0.reuse, R61 ;  /* 0x0000003d00327220 */ /* 0x041fe20000400000 */
[C---:B------:R-:W-:Y:S01]  /*92b0*/  FMUL R51, R0.reuse, R60 ;  /* 0x0000003c00337220 */ /* 0x040fe20000400000 */
[C---:B------:R-:W-:Y:S01]  /*92c0*/  FMUL R46, R0.reuse, R65 ;  /* 0x00000041002e7220 */ /* 0x040fe20000400000 */
[C---:B------:R-:W-:Y:S01]  /*92d0*/  FMUL R47, R0.reuse, R64 ;  /* 0x00000040002f7220 */ /* 0x040fe20000400000 */
[C---:B------:R-:W-:Y:S01]  /*92e0*/  FMUL R38, R0.reuse, R69 ;  /* 0x0000004500267220 */ /* 0x040fe20000400000 */
[----:B------:R-:W-:Y:S01]  /*92f0*/  FMUL R39, R0, R68 ;  /* 0x0000004400277220 */ /* 0x000fe20000400000 */
[----:B------:R-:W-:Y:S01]  /*9300*/  F2FP.SATFINITE.E4M3.F32.PACK_AB_MERGE_C R50, R50, R51, RZ ;  /* 0x000000333232723e */ /* 0x000fe200048070ff */
[----:B------:R-:W-:Y:S01]  /*9310*/  FMUL R34, R0, R73 ;  /* 0x0000004900227220 */ /* 0x000fe20000400000 */
[----:B------:R-:W-:Y:S01]  /*9320*/  F2FP.SATFINITE.E4M3.F32.PACK_AB_MERGE_C R46, R46, R47, RZ ;  /* 0x0000002f2e2e723e */ /* 0x000fe200048070ff */
[----:B------:R-:W-:Y:S01]  /*9330*/  FMUL R35, R0, R72 ;  /* 0x0000004800237220 */ /* 0x000fe20000400000 */
[----:B------:R-:W-:Y:S01]  /*9340*/  F2FP.SATFINITE.E4M3.F32.PACK_AB_MERGE_C R38, R38, R39, RZ ;  /* 0x000000272626723e */ /* 0x000fe200048070ff */
[----:B------:R-:W-:Y:S01]  /*9350*/  IMAD.IADD R13, R4, 0x1, -R13 ;  /* 0x00000001040d7824 */ /* 0x000fe200078e0a0d */
[----:B------:R-:W-:Y:S01]  /*9360*/  F2FP.SATFINITE.E4M3.F32.PACK_AB_MERGE_C R40, R40, R41, RZ ;  /* 0x000000292828723e */ /* 0x000fe200048070ff */
[----:B------:R-:W-:Y:S01]  /*9370*/  IMAD.IADD R17, R2, 0x1, -R17 ;  /* 0x0000000102117824 */ /* 0x000fe200078e0a11 */
[----:B------:R-:W-:Y:S01]  /*9380*/  F2FP.SATFINITE.E4M3.F32.PACK_AB_MERGE_C R36, R36, R37, RZ ;  /* 0x000000252424723e */ /* 0x000fe200048070ff */
[----:B------:R-:W-:Y:S01]  /*9390*/  IMAD.IADD R12, R3, 0x1, -R12 ;  /* 0x00000001030c7824 */ /* 0x000fe200078e0a0c */
[----:B------:R-:W-:Y:S01]  /*93a0*/  F2FP.SATFINITE.E4M3.F32.PACK_AB_MERGE_C R30, R30, R31, RZ ;  /* 0x0000001f1e1e723e */ /* 0x000fe200048070ff */
[----:B------:R-:W-:Y:S01]  /*93b0*/  IMAD.IADD R16, R7, 0x1, -R16 ;  /* 0x0000000107107824 */ /* 0x000fe200078e0a10 */
[----:B------:R-:W-:Y:S01]  /*93c0*/  LOP3.LUT R50, R50, 0xffff, RZ, 0xc0, !PT ;  /* 0x0000ffff32327812 */ /* 0x000fe200078ec0ff */
[----:B------:R-:W-:Y:S01]  /*93d0*/  FADD R12, R12, -1 ;  /* 0xbf8000000c0c7421 */ /* 0x000fe20000000000 */
[----:B------:R-:W-:Y:S01]  /*93e0*/  LOP3.LUT R38, R38, 0xffff, RZ, 0xc0, !PT ;  /* 0x0000ffff26267812 */ /* 0x000fe200078ec0ff */
[----:B------:R-:W-:Y:S01]  /*93f0*/  FADD R16, R16, -1 ;  /* 0xbf80000010107421 */ /* 0x000fe20000000000 */
[----:B------:R-:W-:Y:S01]  /*9400*/  LOP3.LUT R31, R46, 0xffff, RZ, 0xc0, !PT ;  /* 0x0000ffff2e1f7812 */ /* 0x000fe200078ec0ff */
[----:B------:R-:W0:Y:S01]  /*9410*/  LDC R74, c[0x0][0x278] ;  /* 0x00009e00ff4a7b82 */ /* 0x000e220000000800 */
[----:B------:R-:W-:Y:S01]  /*9420*/  F2FP.SATFINITE.E4M3.F32.PACK_AB_MERGE_C R32, R32, R33, RZ ;  /* 0x000000212020723e */ /* 0x000fe200048070ff */
[----:B--2---:R-:W-:Y:S01]  /*9430*/  IMAD.SHL.U32 R92, R92, 0x20, RZ ;  /* 0x000000205c5c7824 */ /* 0x004fe200078e00ff */
[----:B------:R-:W-:Y:S01]  /*9440*/  F2FP.SATFINITE.E4M3.F32.PACK_AB_MERGE_C R26, R26, R27, RZ ;  /* 0x0000001b1a1a723e */ /* 0x000fe200048070ff */
[----:B------:R-:W-:Y:S01]  /*9450*/  IMAD.SHL.U32 R65, R54, 0x10, RZ ;  /* 0x0000001036417824 */ /* 0x000fe200078e00ff */
[----:B------:R-:W-:-:S02]  /*9460*/  F2FP.SATFINITE.E4M3.F32.PACK_AB_MERGE_C R24, R24, R25, RZ ;  /* 0x000000191818723e */ /* 0x000fc400048070ff */
[----:B------:R-:W-:Y:S01]  /*9470*/  LOP3.LUT R48, R48, 0xffff, RZ, 0xc0, !PT ;  /* 0x0000ffff30307812 */ /* 0x000fe200078ec0ff */
[----:B------:R-:W1:Y:S01]  /*9480*/  LDC.64 R86, c[0x0][0x228] ;  /* 0x00008a00ff567b82 */ /* 0x000e620000000a00 */
[----:B------:R-:W-:Y:S02]  /*9490*/  LOP3.LUT R52, R36, 0xffff, RZ, 0xc0, !PT ;  /* 0x0000ffff24347812 */ /* 0x000fe400078ec0ff */
[----:B------:R-:W-:Y:S02]  /*94a0*/  LOP3.LUT R33, R40, 0xffff, RZ, 0xc0, !PT ;  /* 0x0000ffff28217812 */ /* 0x000fe400078ec0ff */
[----:B------:R-:W-:Y:S02]  /*94b0*/  F2FP.SATFINITE.E4M3.F32.PACK_AB_MERGE_C R22, R22, R23, RZ ;  /* 0x000000171616723e */ /* 0x000fe400048070ff */
[----:B------:R-:W-:Y:S02]  /*94c0*/  PRMT R25, R38, 0x3340, R1 ;  /* 0x0000334026197816 */ /* 0x000fe40000000001 */
[----:B------:R-:W-:-:S02]  /*94d0*/  PRMT R0, R50, 0x3340, R31 ;  /* 0x0000334032007816 */ /* 0x000fc4000000001f */
[----:B------:R-:W-:Y:S02]  /*94e0*/  PRMT R36, R52, 0x3340, R1 ;  /* 0x0000334034247816 */ /* 0x000fe40000000001 */
[----:B------:R-:W-:Y:S02]  /*94f0*/  PRMT R27, R48, 0x3340, R33 ;  /* 0x00003340301b7816 */ /* 0x000fe40000000021 */
[----:B------:R-:W-:Y:S02]  /*9500*/  LOP3.LUT R37, R26, 0xffff, RZ, 0xc0, !PT ;  /* 0x0000ffff1a257812 */ /* 0x000fe400078ec0ff */
[----:B------:R-:W-:Y:S02]  /*9510*/  F2FP.SATFINITE.E4M3.F32.PACK_AB_MERGE_C R28, R28, R29, RZ ;  /* 0x0000001d1c1c723e */ /* 0x000fe400048070ff */
[----:B------:R-:W-:Y:S02]  /*9520*/  F2FP.SATFINITE.E4M3.F32.PACK_AB_MERGE_C R20, R20, R21, RZ ;  /* 0x000000151414723e */ /* 0x000fe400048070ff */
[----:B------:R-:W-:-:S02]  /*9530*/  F2FP.SATFINITE.E4M3.F32.PACK_AB_MERGE_C R23, R14, R15, RZ ;  /* 0x0000000f0e17723e */ /* 0x000fc400048070ff */
[----:B------:R-:W-:Y:S02]  /*9540*/  PRMT R25, R0, 0x5410, R25 ;  /* 0x0000541000197816 */ /* 0x000fe40000000019 */
[----:B------:R-:W-:Y:S02]  /*9550*/  LOP3.LUT R30, R30, 0xffff, RZ, 0xc0, !PT ;  /* 0x0000ffff1e1e7812 */ /* 0x000fe400078ec0ff */
[----:B------:R-:W-:Y:S02]  /*9560*/  LOP3.LUT R26, R22, 0xffff, RZ, 0xc0, !PT ;  /* 0x0000ffff161a7812 */ /* 0x000fe400078ec0ff */
[----:B------:R-:W-:Y:S02]  /*9570*/  SHF.R.U32.HI R0, RZ, 0x8, R50 ;  /* 0x00000008ff007819 */ /* 0x000fe40000011632 */
[----:B------:R-:W-:Y:S02]  /*9580*/  SHF.R.U32.HI R14, RZ, 0x8, R31 ;  /* 0x00000008ff0e7819 */ /* 0x000fe4000001161f */
[----:B------:R-:W-:-:S02]  /*9590*/  SHF.R.U32.HI R15, RZ, 0x8, R38 ;  /* 0x00000008ff0f7819 */ /* 0x000fc40000011626 */
[----:B------:R-:W-:Y:S02]  /*95a0*/  F2FP.SATFINITE.E4M3.F32.PACK_AB_MERGE_C R34, R34, R35, RZ ;  /* 0x000000232222723e */ /* 0x000fe400048070ff */
[----:B------:R-:W-:Y:S02]  /*95b0*/  F2FP.SATFINITE.E4M3.F32.PACK_AB_MERGE_C R21, R18, R19, RZ ;  /* 0x000000131215723e */ /* 0x000fe400048070ff */
[----:B------:R-:W-:Y:S02]  /*95c0*/  PRMT R29, R27, 0x5410, R36 ;  /* 0x000054101b1d7816 */ /* 0x000fe40000000024 */
[----:B------:R-:W-:Y:S02]  /*95d0*/  LOP3.LUT R35, R28, 0xffff, RZ, 0xc0, !PT ;  /* 0x0000ffff1c237812 */ /* 0x000fe400078ec0ff */
[----:B------:R-:W-:Y:S02]  /*95e0*/  LOP3.LUT R36, R24, 0xffff, RZ, 0xc0, !PT ;  /* 0x0000ffff18247812 */ /* 0x000fe400078ec0ff */
[----:B------:R-:W-:-:S02]  /*95f0*/  LOP3.LUT R40, R20, 0xffff, RZ, 0xc0, !PT ;  /* 0x0000ffff14287812 */ /* 0x000fc400078ec0ff */
[----:B------:R-:W-:Y:S02]  /*9600*/  PRMT R27, R26, 0x3340, R1 ;  /* 0x000033401a1b7816 */ /* 0x000fe40000000001 */
[----:B------:R-:W-:Y:S02]  /*9610*/  PRMT R18, R30, 0x3340, R37 ;  /* 0x000033401e127816 */ /* 0x000fe40000000025 */
[----:B------:R-:W-:Y:S02]  /*9620*/  LOP3.LUT R14, R14, 0xffff, RZ, 0xc0, !PT ;  /* 0x0000ffff0e0e7812 */ /* 0x000fe400078ec0ff */
[----:B------:R-:W-:Y:S02]  /*9630*/  LOP3.LUT R19, R0, 0xffff, RZ, 0xc0, !PT ;  /* 0x0000ffff00137812 */ /* 0x000fe400078ec0ff */
[----:B------:R-:W-:Y:S02]  /*9640*/  LOP3.LUT R15, R15, 0xffff, RZ, 0xc0, !PT ;  /* 0x0000ffff0f0f7812 */ /* 0x000fe400078ec0ff */
[----:B------:R-:W-:-:S02]  /*9650*/  PRMT R31, R40, 0x3340, R1 ;  /* 0x00003340281f7816 */ /* 0x000fc40000000001 */
[----:B------:R-:W-:Y:S02]  /*9660*/  PRMT R20, R35, 0x3340, R36 ;  /* 0x0000334023147816 */ /* 0x000fe40000000024 */
[----:B------:R-:W-:Y:S02]  /*9670*/  PRMT R24, R18, 0x5410, R27 ;  /* 0x0000541012187816 */ /* 0x000fe4000000001b */
[----:B------:R-:W-:Y:S02]  /*9680*/  PRMT R22, R19, 0x3340, R14 ;  /* 0x0000334013167816 */ /* 0x000fe4000000000e */
[----:B------:R-:W-:Y:S02]  /*9690*/  PRMT R27, R15, 0x3340, R42 ;  /* 0x000033400f1b7816 */ /* 0x000fe4000000002a */
[----:B------:R-:W-:Y:S02]  /*96a0*/  SHF.R.U32.HI R0, RZ, 0x8, R48 ;  /* 0x00000008ff007819 */ /* 0x000fe40000011630 */
[----:B------:R-:W-:-:S02]  /*96b0*/  SHF.R.U32.HI R14, RZ, 0x8, R33 ;  /* 0x00000008ff0e7819 */ /* 0x000fc40000011621 */
[----:B------:R-:W-:Y:S02]  /*96c0*/  SHF.R.U32.HI R15, RZ, 0x8, R52 ;  /* 0x00000008ff0f7819 */ /* 0x000fe40000011634 */
[----:B------:R-:W-:Y:S02]  /*96d0*/  SHF.R.U32.HI R18, RZ, 0x8, R30 ;  /* 0x00000008ff127819 */ /* 0x000fe4000001161e */
[----:B------:R-:W-:Y:S02]  /*96e0*/  SHF.R.U32.HI R19, RZ, 0x8, R37 ;  /* 0x00000008ff137819 */ /* 0x000fe40000011625 */
[----:B------:R-:W-:Y:S02]  /*96f0*/  PRMT R28, R20, 0x5410, R31 ;  /* 0x00005410141c7816 */ /* 0x000fe4000000001f */
[----:B------:R-:W-:Y:S02]  /*9700*/  SHF.R.U32.HI R20, RZ, 0x8, R26 ;  /* 0x00000008ff147819 */ /* 0x000fe4000001161a */
[----:B------:R-:W-:-:S02]  /*9710*/  LOP3.LUT R14, R14, 0xffff, RZ, 0xc0, !PT ;  /* 0x0000ffff0e0e7812 */ /* 0x000fc400078ec0ff */
[----:B------:R-:W-:Y:S02]  /*9720*/  LOP3.LUT R31, R0, 0xffff, RZ, 0xc0, !PT ;  /* 0x0000ffff001f7812 */ /* 0x000fe400078ec0ff */
[----:B------:R-:W-:Y:S02]  /*9730*/  LOP3.LUT R15, R15, 0xffff, RZ, 0xc0, !PT ;  /* 0x0000ffff0f0f7812 */ /* 0x000fe400078ec0ff */
[----:B------:R-:W-:Y:S02]  /*9740*/  LOP3.LUT R19, R19, 0xffff, RZ, 0xc0, !PT ;  /* 0x0000ffff13137812 */ /* 0x000fe400078ec0ff */
[----:B------:R-:W-:Y:S02]  /*9750*/  LOP3.LUT R18, R18, 0xffff, RZ, 0xc0, !PT ;  /* 0x0000ffff12127812 */ /* 0x000fe400078ec0ff */
[----:B------:R-:W-:Y:S02]  /*9760*/  LOP3.LUT R0, R20, 0xffff, RZ, 0xc0, !PT ;  /* 0x0000ffff14007812 */ /* 0x000fe400078ec0ff */
[----:B------:R-:W-:-:S02]  /*9770*/  PRMT R31, R31, 0x3340, R14 ;  /* 0x000033401f1f7816 */ /* 0x000fc4000000000e */
[----:B------:R-:W-:Y:S02]  /*9780*/  PRMT R20, R15, 0x3340, R42 ;  /* 0x000033400f147816 */ /* 0x000fe4000000002a */
[----:B------:R-:W-:Y:S02]  /*9790*/  PRMT R19, R18, 0x3340, R19 ;  /* 0x0000334012137816 */ /* 0x000fe40000000013 */
[----:B------:R-:W-:Y:S02]  /*97a0*/  SHF.R.U32.HI R15, RZ, 0x8, R36 ;  /* 0x00000008ff0f7819 */ /* 0x000fe40000011624 */
[----:B------:R-:W-:Y:S02]  /*97b0*/  SHF.R.U32.HI R14, RZ, 0x8, R35 ;  /* 0x00000008ff0e7819 */ /* 0x000fe40000011623 */
[----:B------:R-:W-:Y:S02]  /*97c0*/  SHF.R.U32.HI R18, RZ, 0x8, R40 ;  /* 0x00000008ff127819 */ /* 0x000fe40000011628 */
[----:B------:R-:W-:-:S02]  /*97d0*/  PRMT R26, R0, 0x3340, R1 ;  /* 0x00003340001a7816 */ /* 0x000fc40000000001 */
[----:B------:R-:W-:Y:S02]  /*97e0*/  LOP3.LUT R0, R54, 0x1c, RZ, 0xc0, !PT ;  /* 0x0000001c36007812 */ /* 0x000fe400078ec0ff */
[----:B------:R-:W-:Y:S02]  /*97f0*/  LOP3.LUT R15, R15, 0xffff, RZ, 0xc0, !PT ;  /* 0x0000ffff0f0f7812 */ /* 0x000fe400078ec0ff */
[----:B------:R-:W-:Y:S01]  /*9800*/  LOP3.LUT R30, R14, 0xffff, RZ, 0xc0, !PT ;  /* 0x0000ffff0e1e7812 */ /* 0x000fe200078ec0ff */
[----:B------:R-:W-:Y:S01]  /*9810*/  IMAD.IADD R53, R0, 0x1, R53 ;  /* 0x0000000100357824 */ /* 0x000fe200078e0235 */
[----:B------:R-:W-:Y:S02]  /*9820*/  LOP3.LUT R18, R18, 0xffff, RZ, 0xc0, !PT ;  /* 0x0000ffff12127812 */ /* 0x000fe400078ec0ff */
[----:B------:R-:W-:Y:S02]  /*9830*/  LOP3.LUT R34, R34, 0xffff, RZ, 0xc0, !PT ;  /* 0x0000ffff22227812 */ /* 0x000fe400078ec0ff */
[----:B------:R-:W-:-:S02]  /*9840*/  PRMT R15, R30, 0x3340, R15 ;  /* 0x000033401e0f7816 */ /* 0x000fc4000000000f */
[----:B------:R-:W-:Y:S02]  /*9850*/  PRMT R18, R18, 0x3340, R1 ;  /* 0x0000334012127816 */ /* 0x000fe40000000001 */
[----:B------:R-:W-:Y:S02]  /*9860*/  PRMT R27, R22, 0x5410, R27 ;  /* 0x00005410161b7816 */ /* 0x000fe4000000001b */
[----:B------:R-:W-:Y:S02]  /*9870*/  LOP3.LUT R32, R32, 0xffff, RZ, 0xc0, !PT ;  /* 0x0000ffff20207812 */ /* 0x000fe400078ec0ff */
[----:B------:R-:W-:Y:S02]  /*9880*/  PRMT R14, R25, 0x4210, R34 ;  /* 0x00004210190e7816 */ /* 0x000fe40000000022 */
[----:B------:R-:W-:Y:S02]  /*9890*/  PRMT R31, R31, 0x5410, R20 ;  /* 0x000054101f1f7816 */ /* 0x000fe40000000014 */
[----:B------:R-:W-:Y:S01]  /*98a0*/  PRMT R26, R19, 0x5410, R26 ;  /* 0x00005410131a7816 */ /* 0x000fe2000000001a */
[----:B------:R2:W-:Y:S01]  /*98b0*/  STS [R53+UR7], R14 ;  /* 0x0000000e35007988 */ /* 0x0005e20008000807 */
[----:B------:R-:W-:-:S02]  /*98c0*/  LOP3.LUT R21, R21, 0xffff, RZ, 0xc0, !PT ;  /* 0x0000ffff15157812 */ /* 0x000fc400078ec0ff */
[----:B------:R-:W-:Y:S02]  /*98d0*/  PRMT R20, R15, 0x5410, R18 ;  /* 0x000054100f147816 */ /* 0x000fe40000000012 */
[----:B------:R-:W-:Y:S02]  /*98e0*/  PRMT R34, R27, 0x5210, R34 ;  /* 0x000052101b227816 */ /* 0x000fe40000000022 */
[--C-:B------:R-:W-:Y:S02]  /*98f0*/  PRMT R18, R29, 0x4210, R32.reuse ;  /* 0x000042101d127816 */ /* 0x100fe40000000020 */
[----:B------:R-:W-:Y:S01]  /*9900*/  PRMT R32, R31, 0x5210, R32 ;  /* 0x000052101f207816 */ /* 0x000fe20000000020 */
[----:B--2---:R-:W-:Y:S01]  /*9910*/  FADD R14, R13, -1 ;  /* 0xbf8000000d0e7421 */ /* 0x004fe20000000000 */
[----:B------:R-:W-:Y:S01]  /*9920*/  LOP3.LUT R15, R53, 0x20, RZ, 0x3c, !PT ;  /* 0x00000020350f7812 */ /* 0x000fe200078e3cff */
[----:B------:R-:W-:Y:S01]  /*9930*/  STS [R53+UR7+0x80], R34 ;  /* 0x0000802235007988 */ /* 0x000fe20008000807 */
[----:B------:R-:W-:-:S02]  /*9940*/  PRMT R24, R24, 0x4210, R21 ;  /* 0x0000421018187816 */ /* 0x000fc40000000015 */
[----:B------:R-:W-:Y:S01]  /*9950*/  PRMT R26, R26, 0x5210, R21 ;  /* 0x000052101a1a7816 */ /* 0x000fe20000000015 */
[----:B------:R-:W-:Y:S01]  /*9960*/  IMAD.MOV.U32 R21, RZ, RZ, 0x3dc6b27f ;  /* 0x3dc6b27fff157424 */ /* 0x000fe200078e00ff */
[----:B------:R2:W-:Y:S01]  /*9970*/  STS [R15+UR7+0x800], R18 ;  /* 0x000800120f007988 */ /* 0x0005e20008000807 */
[----:B------:R-:W-:Y:S02]  /*9980*/  LOP3.LUT R19, R53, 0x40, RZ, 0x3c, !PT ;  /* 0x0000004035137812 */ /* 0x000fe400078e3cff */
[C---:B------:R-:W-:Y:S01]  /*9990*/  FFMA.FTZ R13, R12.reuse, R21, -0.16845393180847167969 ;  /* 0xbe2c7f300c0d7423 */ /* 0x040fe20000010015 */
[----:B------:R3:W-:Y:S01]  /*99a0*/  STS [R15+UR7+0x880], R32 ;  /* 0x000880200f007988 */ /* 0x0007e20008000807 */
[----:B------:R-:W-:Y:S02]  /*99b0*/  ISETP.GE.U32.AND P2, PT, R3, 0x7f800000, PT ;  /* 0x7f8000000300780c */ /* 0x000fe40003f46070 */
[----:B------:R-:W-:Y:S01]  /*99c0*/  FFMA.FTZ R13, R12, R13, 0.1716887056827545166 ;  /* 0x3e2fcf2a0c0d7423 */ /* 0x000fe2000001000d */
[----:B------:R-:W-:Y:S01]  /*99d0*/  STS [R19+UR7+0x1000], R24 ;  /* 0x0010001813007988 */ /* 0x000fe20008000807 */
[----:B------:R-:W-:Y:S01]  /*99e0*/  ISETP.GE.U32.AND P6, PT, R4, 0x7f800000, PT ;  /* 0x7f8000000400780c */ /* 0x000fe20003fc6070 */
[----:B--2---:R-:W-:Y:S01]  /*99f0*/  FADD R18, R17, -1 ;  /* 0xbf80000011127421 */ /* 0x004fe20000000000 */
[----:B------:R-:W-:Y:S01]  /*9a00*/  FFMA.FTZ R13, R12, R13, -0.17900948226451873779 ;  /* 0xbe374e430c0d7423 */ /* 0x000fe2000001000d */
[----:B------:R2:W-:Y:S01]  /*9a10*/  STS [R19+UR7+0x1080], R26 ;  /* 0x0010801a13007988 */ /* 0x0005e20008000807 */
[-C--:B------:R-:W-:Y:S01]  /*9a20*/  FFMA.FTZ R17, R16, R21.reuse, -0.16845393180847167969 ;  /* 0xbe2c7f3010117423 */ /* 0x080fe20000010015 */
[----:B---3--:R-:W-:Y:S01]  /*9a30*/  FFMA.FTZ R15, R14, R21, -0.16845393180847167969 ;  /* 0xbe2c7f300e0f7423 */ /* 0x008fe20000010015 */
[----:B------:R-:W-:Y:S01]  /*9a40*/  FFMA.FTZ R13, R12, R13, 0.20512372255325317383 ;  /* 0x3e520bf40c0d7423 */ /* 0x000fe2000001000d */
[----:B------:R-:W-:Y:S01]  /*9a50*/  ISETP.GE.U32.AND P1, PT, R7, 0x7f800000, PT ;  /* 0x7f8000000700780c */ /* 0x000fe20003f26070 */
[----:B------:R-:W-:Y:S01]  /*9a60*/  FFMA.FTZ R17, R16, R17, 0.1716887056827545166 ;  /* 0x3e2fcf2a10117423 */ /* 0x000fe20000010011 */
[----:B------:R-:W-:Y:S01]  /*9a70*/  FFMA.FTZ R15, R14, R15, 0.1716887056827545166 ;  /* 0x3e2fcf2a0e0f7423 */ /* 0x000fe2000001000f */
[----:B------:R-:W-:Y:S01]  /*9a80*/  FFMA.FTZ R13, R12, R13, -0.24046532809734344482 ;  /* 0xbe763c8b0c0d7423 */ /* 0x000fe2000001000d */
[----:B------:R-:W-:Y:S01]  /*9a90*/  ISETP.GE.U32.AND P5, PT, R2, 0x7f800000, PT ;  /* 0x7f8000000200780c */ /* 0x000fe20003fa6070 */
[----:B------:R-:W-:Y:S01]  /*9aa0*/  FFMA.FTZ R17, R16, R17, -0.17900948226451873779 ;  /* 0xbe374e4310117423 */ /* 0x000fe20000010011 */
[----:B------:R-:W-:Y:S01]  /*9ab0*/  FFMA.FTZ R15, R14, R15, -0.17900948226451873779 ;  /* 0xbe374e430e0f7423 */ /* 0x000fe2000001000f */
[----:B--2---:R-:W-:Y:S01]  /*9ac0*/  FFMA.FTZ R19, R18, R21, -0.16845393180847167969 ;  /* 0xbe2c7f3012137423 */ /* 0x004fe20000010015 */
[----:B------:R-:W-:Y:S01]  /*9ad0*/  FFMA.FTZ R13, R12, R13, 0.28857114911079406738 ;  /* 0x3e93bf990c0d7423 */ /* 0x000fe2000001000d */
[----:B------:R-:W-:Y:S01]  /*9ae0*/  FFMA.FTZ R17, R16, R17, 0.20512372255325317383 ;  /* 0x3e520bf410117423 */ /* 0x000fe20000010011 */
[----:B------:R-:W-:Y:S01]  /*9af0*/  FFMA.FTZ R15, R14, R15, 0.20512372255325317383 ;  /* 0x3e520bf40e0f7423 */ /* 0x000fe2000001000f */
[----:B------:R-:W-:Y:S01]  /*9b00*/  FFMA.FTZ R19, R18, R19, 0.1716887056827545166 ;  /* 0x3e2fcf2a12137423 */ /* 0x000fe20000010013 */
[----:B------:R-:W-:Y:S01]  /*9b10*/  FFMA.FTZ R13, R12, R13, -0.36067417263984680176 ;  /* 0xbeb8aa490c0d7423 */ /* 0x000fe2000001000d */
[----:B------:R-:W-:Y:S01]  /*9b20*/  FFMA.FTZ R17, R16, R17, -0.24046532809734344482 ;  /* 0xbe763c8b10117423 */ /* 0x000fe20000010011 */
[----:B------:R-:W-:Y:S01]  /*9b30*/  FFMA.FTZ R15, R14, R15, -0.24046532809734344482 ;  /* 0xbe763c8b0e0f7423 */ /* 0x000fe2000001000f */
[----:B------:R-:W-:Y:S01]  /*9b40*/  FFMA.FTZ R19, R18, R19, -0.17900948226451873779 ;  /* 0xbe374e4312137423 */ /* 0x000fe20000010013 */
[----:B------:R-:W-:Y:S01]  /*9b50*/  FFMA.FTZ R13, R12, R13, 0.48089820146560668945 ;  /* 0x3ef6384a0c0d7423 */ /* 0x000fe2000001000d */
[----:B------:R-:W-:Y:S01]  /*9b60*/  FFMA.FTZ R17, R16, R17, 0.28857114911079406738 ;  /* 0x3e93bf9910117423 */ /* 0x000fe20000010011 */
[----:B------:R-:W-:Y:S01]  /*9b70*/  FFMA.FTZ R15, R14, R15, 0.28857114911079406738 ;  /* 0x3e93bf990e0f7423 */ /* 0x000fe2000001000f */
[----:B------:R-:W-:Y:S01]  /*9b80*/  FFMA.FTZ R19, R18, R19, 0.20512372255325317383 ;  /* 0x3e520bf412137423 */ /* 0x000fe20000010013 */
[----:B------:R-:W-:Y:S01]  /*9b90*/  FFMA.FTZ R13, R12, R13, -0.72134751081466674805 ;  /* 0xbf38aa3b0c0d7423 */ /* 0x000fe2000001000d */
[----:B------:R-:W-:Y:S01]  /*9ba0*/  FFMA.FTZ R17, R16, R17, -0.36067417263984680176 ;  /* 0xbeb8aa4910117423 */ /* 0x000fe20000010011 */
[----:B------:R-:W-:Y:S01]  /*9bb0*/  FFMA.FTZ R15, R14, R15, -0.36067417263984680176 ;  /* 0xbeb8aa490e0f7423 */ /* 0x000fe2000001000f */
[----:B------:R-:W-:Y:S01]  /*9bc0*/  FFMA.FTZ R19, R18, R19, -0.24046532809734344482 ;  /* 0xbe763c8b12137423 */ /* 0x000fe20000010013 */
[----:B------:R-:W-:Y:S01]  /*9bd0*/  FMUL R13, R12, R13 ;  /* 0x0000000d0c0d7220 */ /* 0x000fe20000400000 */
[----:B------:R-:W-:Y:S01]  /*9be0*/  FFMA.FTZ R17, R16, R17, 0.48089820146560668945 ;  /* 0x3ef6384a10117423 */ /* 0x000fe20000010011 */
[----:B------:R-:W-:Y:S01]  /*9bf0*/  FFMA.FTZ R15, R14, R15, 0.48089820146560668945 ;  /* 0x3ef6384a0e0f7423 */ /* 0x000fe2000001000f */
[----:B------:R-:W-:Y:S01]  /*9c00*/  FFMA.FTZ R19, R18, R19, 0.28857114911079406738 ;  /* 0x3e93bf9912137423 */ /* 0x000fe20000010013 */
[----:B------:R-:W-:Y:S01]  /*9c10*/  FMUL R13, R12, R13 ;  /* 0x0000000d0c0d7220 */ /* 0x000fe20000400000 */
[----:B------:R-:W-:Y:S01]  /*9c20*/  FFMA.FTZ R17, R16, R17, -0.72134751081466674805 ;  /* 0xbf38aa3b10117423 */ /* 0x000fe20000010011 */
[----:B------:R-:W-:Y:S01]  /*9c30*/  FFMA.FTZ R15, R14, R15, -0.72134751081466674805 ;  /* 0xbf38aa3b0e0f7423 */ /* 0x000fe2000001000f */
[----:B------:R-:W-:Y:S01]  /*9c40*/  FFMA.FTZ R19, R18, R19, -0.36067417263984680176 ;  /* 0xbeb8aa4912137423 */ /* 0x000fe20000010013 */
[----:B------:R-:W-:Y:S01]  /*9c50*/  FFMA.FTZ R13, R12, 1.4426950216293334961, R13 ;  /* 0x3fb8aa3b0c0d7823 */ /* 0x000fe2000001000d */
[----:B------:R-:W-:Y:S01]  /*9c60*/  FMUL R17, R16, R17 ;  /* 0x0000001110117220 */ /* 0x000fe20000400000 */
[----:B------:R-:W-:Y:S01]  /*9c70*/  FMUL R15, R14, R15 ;  /* 0x0000000f0e0f7220 */ /* 0x000fe20000400000 */
[----:B------:R-:W-:Y:S01]  /*9c80*/  FFMA.FTZ R19, R18, R19, 0.48089820146560668945 ;  /* 0x3ef6384a12137423 */ /* 0x000fe20000010013 */
[----:B------:R-:W-:Y:S01]  /*9c90*/  FADD R70, R8, R13 ;  /* 0x0000000d08467221 */ /* 0x000fe20000000000 */
[----:B------:R-:W-:Y:S01]  /*9ca0*/  FMUL R17, R16, R17 ;  /* 0x0000001110117220 */ /* 0x000fe20000400000 */
[----:B------:R-:W-:Y:S01]  /*9cb0*/  FMUL R15, R14, R15 ;  /* 0x0000000f0e0f7220 */ /* 0x000fe20000400000 */
[----:B------:R-:W-:Y:S01]  /*9cc0*/  FFMA.FTZ R19, R18, R19, -0.72134751081466674805 ;  /* 0xbf38aa3b12137423 */ /* 0x000fe20000010013 */
[----:B------:R-:W-:-:S02]  /*9cd0*/  @P2 IMAD.MOV.U32 R8, RZ, RZ, 0x7f800000 ;  /* 0x7f800000ff082424 */ /* 0x000fc400078e00ff */
[----:B------:R-:W-:Y:S01]  /*9ce0*/  FFMA.FTZ R17, R16, 1.4426950216293334961, R17 ;  /* 0x3fb8aa3b10117823 */ /* 0x000fe20000010011 */
[----:B------:R-:W-:Y:S01]  /*9cf0*/  FFMA.FTZ R14, R14, 1.4426950216293334961, R15 ;  /* 0x3fb8aa3b0e0e7823 */ /* 0x000fe2000001000f */
[C---:B------:R-:W-:Y:S01]  /*9d00*/  FMUL R19, R18.reuse, R19 ;  /* 0x0000001312137220 */ /* 0x040fe20000400000 */
[----:B------:R-:W-:Y:S01]  /*9d10*/  SHF.R.U32.HI R15, RZ, 0x5, R54 ;  /* 0x00000005ff0f7819 */ /* 0x000fe20000011636 */
[----:B------:R-:W-:Y:S01]  /*9d20*/  @P2 FFMA.FTZ R70, R3, R8, +INF ;  /* 0x7f80000003462423 */ /* 0x000fe20000010008 */
[----:B------:R-:W-:Y:S01]  /*9d30*/  FADD R71, R9, R14 ;  /* 0x0000000e09477221 */ /* 0x000fe20000000000 */
[----:B------:R-:W-:Y:S01]  /*9d40*/  FMUL R19, R18, R19 ;  /* 0x0000001312137220 */ /* 0x000fe20000400000 */
[----:B------:R-:W-:Y:S01]  /*9d50*/  SGXT.U32 R15, R15, 0x3 ;  /* 0x000000030f0f781a */ /* 0x000fe20000000000 */
[----:B------:R-:W-:Y:S01]  /*9d60*/  @P1 IMAD.MOV.U32 R8, RZ, RZ, 0x7f800000 ;  /* 0x7f800000ff081424 */ /* 0x000fe200078e00ff */
[----:B------:R-:W-:Y:S01]  /*9d70*/  FSETP.NEU.AND P3, PT, R4, RZ, PT ;  /* 0x000000ff0400720b */ /* 0x000fe20003f6d000 */
[----:B------:R-:W-:Y:S01]  /*9d80*/  FFMA.FTZ R18, R18, 1.4426950216293334961, R19 ;  /* 0x3fb8aa3b12127823 */ /* 0x000fe20000010013 */
[----:B------:R-:W-:Y:S01]  /*9d90*/  FADD R72, R10, R17 ;  /* 0x000000110a487221 */ /* 0x000fe20000000000 */
[----:B0-----:R-:W-:Y:S01]  /*9da0*/  IMAD R9, R15, R74, RZ ;  /* 0x0000004a0f097224 */ /* 0x001fe200078e02ff */
[----:B------:R-:W-:Y:S01]  /*9db0*/  FSETP.NEU.AND P2, PT, R7, RZ, PT ;  /* 0x000000ff0700720b */ /* 0x000fe20003f4d000 */
[----:B------:R-:W-:Y:S01]  /*9dc0*/  FADD R73, R11, R18 ;  /* 0x000000120b497221 */ /* 0x000fe20000000000 */
[----:B------:R-:W-:-:S02]  /*9dd0*/  @P6 IMAD.MOV.U32 R15, RZ, RZ, 0x7f800000 ;  /* 0x7f800000ff0f6424 */ /* 0x000fc400078e00ff */
[----:B------:R-:W-:Y:S01]  /*9de0*/  @P1 FFMA.FTZ R72, R7, R8, +INF ;  /* 0x7f80000007481423 */ /* 0x000fe20000010008 */
[----:B------:R-:W-:Y:S01]  /*9df0*/  IMAD R11, R74, 0x8, R9 ;  /* 0x000000084a0b7824 */ /* 0x000fe200078e0209 */
[----:B------:R-:W-:Y:S01]  /*9e00*/  LOP3.LUT R92, R92, 0x1f, R54, 0xf8, !PT ;  /* 0x0000001f5c5c7812 */ /* 0x000fe200078ef836 */
[----:B------:R-:W-:Y:S01]  /*9e10*/  @P6 FFMA.FTZ R71, R4, R15, +INF ;  /* 0x7f80000004476423 */ /* 0x000fe2000001000f */
[----:B------:R-:W-:Y:S01]  /*9e20*/  FSETP.NEU.AND P4, PT, R3, RZ, PT ;  /* 0x000000ff0300720b */ /* 0x000fe20003f8d000 */
[----:B------:R-:W-:Y:S01]  /*9e30*/  IMAD R13, R74, 0x8, R11 ;  /* 0x000000084a0d7824 */ /* 0x000fe200078e020b */
[----:B------:R-:W-:Y:S01]  /*9e40*/  LOP3.LUT R23, R23, 0xffff, RZ, 0xc0, !PT ;  /* 0x0000ffff17177812 */ /* 0x000fe200078ec0ff */
[----:B------:R-:W-:Y:S01]  /*9e50*/  @P5 IMAD.MOV.U32 R15, RZ, RZ, 0x7f800000 ;  /* 0x7f800000ff0f5424 */ /* 0x000fe200078e00ff */
[----:B------:R-:W-:Y:S01]  /*9e60*/  FSETP.NEU.AND P1, PT, R2, RZ, PT ;  /* 0x000000ff0200720b */ /* 0x000fe20003f2d000 */
[----:B------:R-:W-:Y:S01]  /*9e70*/  IMAD R4, R74, 0x8, R13 ;  /* 0x000000084a047824 */ /* 0x000fe200078e020d */
[----:B------:R-:W-:Y:S01]  /*9e80*/  PRMT R28, R28, 0x4210, R23 ;  /* 0x000042101c1c7816 */ /* 0x000fe20000000017 */
[----:B------:R-:W-:Y:S01]  /*9e90*/  IMAD R3, R92, UR9, RZ ;  /* 0x000000095c037c24 */ /* 0x000fe2000f8e02ff */
[----:B------:R-:W-:Y:S01]  /*9ea0*/  USHF.R.S32.HI UR9, URZ, 0x1f, UR8 ;  /* 0x0000001f3f097899 */ /* 0x000fe20008011408 */
[----:B------:R-:W-:-:S02]  /*9eb0*/  IMAD R7, R74, 0x8, R4 ;  /* 0x000000084a077824 */ /* 0x000fc400078e0204 */
[----:B------:R-:W-:Y:S01]  /*9ec0*/  @P5 FFMA.FTZ R73, R2, R15, +INF ;  /* 0x7f80000002495423 */ /* 0x000fe2000001000f */
[----:B------:R-:W-:Y:S01]  /*9ed0*/  PRMT R20, R20, 0x5210, R23 ;  /* 0x0000521014147816 */ /* 0x000fe20000000017 */
[C---:B------:R-:W-:Y:S01]  /*9ee0*/  IMAD R17, R74.reuse, 0x8, R7 ;  /* 0x000000084a117824 */ /* 0x040fe200078e0207 */
[----:B-1----:R-:W-:Y:S01]  /*9ef0*/  IADD3 R86, P5, P6, R3, UR8, R86 ;  /* 0x0000000803567c10 */ /* 0x002fe2000febe056 */
[----:B------:R-:W-:Y:S01]  /*9f00*/  ULDC UR8, c[0x0][0x27c] ;  /* 0x00009f0000087ab9 */ /* 0x000fe20000000800 */
[----:B------:R-:W-:Y:S01]  /*9f10*/  SHF.R.S32.HI R2, RZ, 0x1f, R3 ;  /* 0x0000001fff027819 */ /* 0x000fe20000011403 */
[----:B------:R-:W-:Y:S01]  /*9f20*/  IMAD R19, R74, 0x8, R17 ;  /* 0x000000084a137824 */ /* 0x000fe200078e0211 */
[----:B------:R-:W-:Y:S01]  /*9f30*/  LOP3.LUT R53, R53, 0x60, RZ, 0x3c, !PT ;  /* 0x0000006035357812 */ /* 0x000fe200078e3cff */
[----:B------:R-:W-:Y:S01]  /*9f40*/  UIMAD UR8, UR11, UR8, URZ ;  /* 0x000000080b0872a4 */ /* 0x000fe2000f8e023f */
[----:B------:R-:W-:Y:S01]  /*9f50*/  IADD3.X R88, R2, UR9, R87, P5, P6 ;  /* 0x0000000902587c10 */ /* 0x000fe2000afec457 */
[C---:B------:R-:W-:Y:S01]  /*9f60*/  IMAD R21, R74.reuse, 0x8, R19 ;  /* 0x000000084a157824 */ /* 0x040fe200078e0213 */
[-C--:B------:R-:W-:Y:S01]  /*9f70*/  IADD3 R2, P6, R9, R86.reuse, RZ ;  /* 0x0000005609027210 */ /* 0x080fe20007fde0ff */
[----:B------:R-:W-:Y:S01]  /*9f80*/  STS [R53+UR7+0x1800], R28 ;  /* 0x0018001c35007988 */ /* 0x000fe20008000807 */
[----:B------:R-:W-:Y:S01]  /*9f90*/  IADD3 R8, P5, R11, R86, RZ ;  /* 0x000000560b087210 */ /* 0x000fe20007fbe0ff */
[C---:B------:R-:W-:Y:S01]  /*9fa0*/  IMAD R23, R74.reuse, 0x8, R21 ;  /* 0x000000084a177824 */ /* 0x040fe200078e0215 */
[----:B------:R-:W-:Y:S01]  /*9fb0*/  LEA.HI.X.SX32 R3, R9, R88, 0x1, P6 ;  /* 0x0000005809037211 */ /* 0x000fe200030f0eff */
[----:B------:R0:W-:Y:S01]  /*9fc0*/  STS [R53+UR7+0x1880], R20 ;  /* 0x0018801435007988 */ /* 0x0001e20008000807 */
[----:B------:R-:W-:Y:S01]  /*9fd0*/  BAR.SYNC.DEFER_BLOCKING 0x0 ;  /* 0x0000000000007b1d */ /* 0x000fe20000010000 */
[C---:B------:R-:W-:Y:S01]  /*9fe0*/  IMAD R25, R74.reuse, 0x8, R23 ;  /* 0x000000084a197824 */ /* 0x040fe200078e0217 */
[----:B------:R-:W-:Y:S01]  /*9ff0*/  IADD3 R10, P6, R13, R86, RZ ;  /* 0x000000560d0a7210 */ /* 0x000fe20007fde0ff */
[----:B------:R-:W-:Y:S01]  /*a000*/  USHF.L.U32 UR10, UR8, 0x2, URZ ;  /* 0x00000002080a7899 */ /* 0x000fe2000800063f */
[----:B------:R-:W-:Y:S01]  /*a010*/  LEA.HI.X.SX32 R9, R11, R88, 0x1, P5 ;  /* 0x000000580b097211 */ /* 0x000fe200028f0eff */
[----:B------:R-:W-:Y:S01]  /*a020*/  IMAD R27, R74, 0x8, R25 ;  /* 0x000000084a1b7824 */ /* 0x000fe200078e0219 */
[----:B------:R-:W-:Y:S01]  /*a030*/  IADD3 R12, P5, R4, R86, RZ ;  /* 0x00000056040c7210 */ /* 0x000fe20007fbe0ff */
[----:B------:R-:W-:Y:S01]  /*a040*/  UIMAD.WIDE UR8, UR8, 0x4, URZ ;  /* 0x00000004080878a5 */ /* 0x000fe2000f8e023f */
[----:B------:R-:W-:-:S02]  /*a050*/  LEA.HI.X.SX32 R11, R13, R88, 0x1, P6 ;  /* 0x000000580d0b7211 */ /* 0x000fc400030f0eff */
[C---:B------:R-:W-:Y:S02]  /*a060*/  IADD3 R14, P6, R7.reuse, R86, RZ ;  /* 0x00000056070e7210 */ /* 0x040fe40007fde0ff */
[-C--:B------:R-:W-:Y:S01]  /*a070*/  LEA.HI.X.SX32 R13, R4, R88.reuse, 0x1, P5 ;  /* 0x00000058040d7211 */ /* 0x080fe200028f0eff */
[C---:B------:R-:W-:Y:S01]  /*a080*/  IMAD R4, R74.reuse, 0x8, R27 ;  /* 0x000000084a047824 */ /* 0x040fe200078e021b */
[----:B------:R-:W-:Y:S02]  /*a090*/  LEA.HI.X.SX32 R15, R7, R88, 0x1, P6 ;  /* 0x00000058070f7211 */ /* 0x000fe400030f0eff */
[-C--:B------:R-:W-:Y:S01]  /*a0a0*/  IADD3 R16, P5, R17, R86.reuse, RZ ;  /* 0x0000005611107210 */ /* 0x080fe20007fbe0ff */
[C---:B------:R-:W-:Y:S01]  /*a0b0*/  IMAD R7, R74.reuse, 0x8, R4 ;  /* 0x000000084a077824 */ /* 0x040fe200078e0204 */
[----:B------:R-:W-:Y:S02]  /*a0c0*/  IADD3 R18, P6, R19, R86, RZ ;  /* 0x0000005613127210 */ /* 0x000fe40007fde0ff */
[----:B------:R-:W-:Y:S01]  /*a0d0*/  LEA.HI.X.SX32 R17, R17, R88, 0x1, P5 ;  /* 0x0000005811117211 */ /* 0x000fe200028f0eff */
[----:B------:R-:W-:Y:S01]  /*a0e0*/  IMAD R33, R74, 0x8, R7 ;  /* 0x000000084a217824 */ /* 0x000fe200078e0207 */
[----:B0-----:R-:W-:-:S02]  /*a0f0*/  IADD3 R20, P5, R21, R86, RZ ;  /* 0x0000005615147210 */ /* 0x001fc40007fbe0ff */
[----:B------:R-:W-:Y:S01]  /*a100*/  LEA.HI.X.SX32 R19, R19, R88, 0x1, P6 ;  /* 0x0000005813137211 */ /* 0x000fe200030f0eff */
[C---:B------:R-:W-:Y:S01]  /*a110*/  IMAD R35, R74.reuse, 0x8, R33 ;  /* 0x000000084a237824 */ /* 0x040fe200078e0221 */
[----:B------:R-:W-:Y:S01]  /*a120*/  IADD3 R22, P6, R23, R86, RZ ;  /* 0x0000005617167210 */ /* 0x000fe20007fde0ff */
[----:B------:R-:W0:Y:S01]  /*a130*/  LDS R75, [R6+UR7] ;  /* 0x00000007064b7984 */ /* 0x000e220008000800 */
[----:B------:R-:W-:Y:S01]  /*a140*/  LEA.HI.X.SX32 R21, R21, R88, 0x1, P5 ;  /* 0x0000005815157211 */ /* 0x000fe200028f0eff */
[C---:B------:R-:W-:Y:S01]  /*a150*/  IMAD R37, R74.reuse, 0x8, R35 ;  /* 0x000000084a257824 */ /* 0x040fe200078e0223 */
[----:B------:R-:W-:Y:S01]  /*a160*/  IADD3 R24, P5, R25, R86, RZ ;  /* 0x0000005619187210 */ /* 0x000fe20007fbe0ff */
[----:B------:R-:W1:Y:S01]  /*a170*/  LDS R76, [R6+UR7+0x100] ;  /* 0x00010007064c7984 */ /* 0x000e620008000800 */
[----:B------:R-:W-:Y:S01]  /*a180*/  LEA.HI.X.SX32 R23, R23, R88, 0x1, P6 ;  /* 0x0000005817177211 */ /* 0x000fe200030f0eff */
[----:B------:R-:W-:Y:S01]  /*a190*/  IMAD R39, R74, 0x8, R37 ;  /* 0x000000084a277824 */ /* 0x000fe200078e0225 */
[----:B------:R-:W-:Y:S01]  /*a1a0*/  IADD3 R26, P6, R27, R86, RZ ;  /* 0x000000561b1a7210 */ /* 0x000fe20007fde0ff */
[----:B------:R-:W2:Y:S01]  /*a1b0*/  LDS R77, [R6+UR7+0x200] ;  /* 0x00020007064d7984 */ /* 0x000ea20008000800 */
[----:B------:R-:W-:-:S02]  /*a1c0*/  LEA.HI.X.SX32 R25, R25, R88, 0x1, P5 ;  /* 0x0000005819197211 */ /* 0x000fc400028f0eff */
[C---:B------:R-:W-:Y:S01]  /*a1d0*/  IADD3 R28, P5, R4.reuse, R86, RZ ;  /* 0x00000056041c7210 */ /* 0x040fe20007fbe0ff */
[----:B------:R-:W3:Y:S01]  /*a1e0*/  LDS R78, [R6+UR7+0x300] ;  /* 0x00030007064e7984 */ /* 0x000ee20008000800 */
[----:B------:R-:W-:Y:S02]  /*a1f0*/  LEA.HI.X.SX32 R27, R27, R88, 0x1, P6 ;  /* 0x000000581b1b7211 */ /* 0x000fe400030f0eff */
[C---:B------:R-:W-:Y:S01]  /*a200*/  IADD3 R30, P6, R7.reuse, R86, RZ ;  /* 0x00000056071e7210 */ /* 0x040fe20007fde0ff */
[----:B------:R-:W4:Y:S01]  /*a210*/  LDS R79, [R6+UR7+0x400] ;  /* 0x00040007064f7984 */ /* 0x000f220008000800 */
[-C--:B------:R-:W-:Y:S01]  /*a220*/  LEA.HI.X.SX32 R29, R4, R88.reuse, 0x1, P5 ;  /* 0x00000058041d7211 */ /* 0x080fe200028f0eff */
[C---:B------:R-:W-:Y:S01]  /*a230*/  IMAD R4, R74.reuse, 0x8, R39 ;  /* 0x000000084a047824 */ /* 0x040fe200078e0227 */
[----:B------:R-:W-:Y:S01]  /*a240*/  LEA.HI.X.SX32 R31, R7, R88, 0x1, P6 ;  /* 0x00000058071f7211 */ /* 0x000fe200030f0eff */
[----:B------:R-:W5:Y:S01]  /*a250*/  LDS R80, [R6+UR7+0x500] ;  /* 0x0005000706507984 */ /* 0x000f620008000800 */
[-C--:B------:R-:W-:Y:S01]  /*a260*/  IADD3 R32, P5, R33, R86.reuse, RZ ;  /* 0x0000005621207210 */ /* 0x080fe20007fbe0ff */
[C---:B------:R-:W-:Y:S01]  /*a270*/  IMAD R7, R74.reuse, 0x8, R4 ;  /* 0x000000084a077824 */ /* 0x040fe200078e0204 */
[----:B------:R-:W-:Y:S01]  /*a280*/  IADD3 R34, P6, R35, R86, RZ ;  /* 0x0000005623227210 */ /* 0x000fe20007fde0ff */
[----:B------:R-:W5:Y:S01]  /*a290*/  LDS R81, [R6+UR7+0x600] ;  /* 0x0006000706517984 */ /* 0x000f620008000800 */
[----:B------:R-:W-:Y:S01]  /*a2a0*/  LEA.HI.X.SX32 R33, R33, R88, 0x1, P5 ;  /* 0x0000005821217211 */ /* 0x000fe200028f0eff */
[C---:B------:R-:W-:Y:S01]  /*a2b0*/  IMAD R49, R74.reuse, 0x8, R7 ;  /* 0x000000084a317824 */ /* 0x040fe200078e0207 */
[----:B------:R-:W-:Y:S01]  /*a2c0*/  IADD3 R36, P5, R37, R86, RZ ;  /* 0x0000005625247210 */ /* 0x000fe20007fbe0ff */
[----:B------:R-:W5:Y:S01]  /*a2d0*/  LDS R82, [R6+UR7+0x700] ;  /* 0x0007000706527984 */ /* 0x000f620008000800 */
[-C--:B------:R-:W-:Y:S01]  /*a2e0*/  LEA.HI.X.SX32 R35, R35, R88.reuse, 0x1, P6 ;  /* 0x0000005823237211 */ /* 0x080fe200030f0eff */
[----:B------:R-:W-:Y:S01]  /*a2f0*/  IMAD R51, R74, 0x8, R49 ;  /* 0x000000084a337824 */ /* 0x000fe200078e0231 */
[----:B------:R-:W-:-:S02]  /*a300*/  LEA.HI.X.SX32 R37, R37, R88, 0x1, P5 ;  /* 0x0000005825257211 */ /* 0x000fc400028f0eff */
[CC--:B------:R-:W-:Y:S01]  /*a310*/  IADD3 R38, P5, R39.reuse, R86.reuse, RZ ;  /* 0x0000005627267210 */ /* 0x0c0fe20007fbe0ff */
[----:B------:R-:W-:Y:S01]  /*a320*/  IMAD R53, R74, 0x8, R51 ;  /* 0x000000084a357824 */ /* 0x000fe200078e0233 */
[C---:B------:R-:W-:Y:S02]  /*a330*/  IADD3 R40, P6, R4.reuse, R86, RZ ;  /* 0x0000005604287210 */ /* 0x040fe40007fde0ff */
[-C--:B------:R-:W-:Y:S02]  /*a340*/  LEA.HI.X.SX32 R39, R39, R88.reuse, 0x1, P5 ;  /* 0x0000005827277211 */ /* 0x080fe400028f0eff */
[----:B------:R-:W-:Y:S01]  /*a350*/  LEA.HI.X.SX32 R41, R4, R88, 0x1, P6 ;  /* 0x0000005804297211 */ /* 0x000fe200030f0eff */
[----:B------:R-:W-:Y:S01]  /*a360*/  IMAD R4, R74, 0x8, R53 ;  /* 0x000000084a047824 */ /* 0x000fe200078e0235 */
[-C--:B------:R-:W-:Y:S02]  /*a370*/  IADD3 R46, P5, R7, R86.reuse, RZ ;  /* 0x00000056072e7210 */ /* 0x080fe40007fbe0ff */
[----:B------:R-:W-:-:S02]  /*a380*/  IADD3 R48, P6, R49, R86, RZ ;  /* 0x0000005631307210 */ /* 0x000fc40007fde0ff */
[----:B------:R-:W-:Y:S01]  /*a390*/  LEA.HI.X.SX32 R47, R7, R88, 0x1, P5 ;  /* 0x00000058072f7211 */ /* 0x000fe200028f0eff */
[C---:B------:R-:W-:Y:S01]  /*a3a0*/  IMAD R7, R74.reuse, 0x8, R4 ;  /* 0x000000084a077824 */ /* 0x040fe200078e0204 */
[----:B------:R-:W-:Y:S02]  /*a3b0*/  IADD3 R50, P5, R51, R86, RZ ;  /* 0x0000005633327210 */ /* 0x000fe40007fbe0ff */
[----:B0-----:R-:W-:Y:S01]  /*a3c0*/  PRMT R83, R75, 0x7770, RZ ;  /* 0x000077704b537816 */ /* 0x001fe200000000ff */
[----:B------:R-:W-:Y:S01]  /*a3d0*/  IMAD R59, R74, 0x8, R7 ;  /* 0x000000084a3b7824 */ /* 0x000fe200078e0207 */
[----:B-1----:R-:W-:Y:S02]  /*a3e0*/  PRMT R85, R76, 0x7770, RZ ;  /* 0x000077704c557816 */ /* 0x002fe400000000ff */
[----:B------:R-:W-:Y:S01]  /*a3f0*/  LEA.HI.X.SX32 R49, R49, R88, 0x1, P6 ;  /* 0x0000005831317211 */ /* 0x000fe200030f0eff */
[C---:B------:R-:W-:Y:S01]  /*a400*/  IMAD R61, R74.reuse, 0x8, R59 ;  /* 0x000000084a3d7824 */ /* 0x040fe200078e023b */
[----:B--2---:R-:W-:Y:S01]  /*a410*/  PRMT R87, R77, 0x7770, RZ ;  /* 0x000077704d577816 */ /* 0x004fe200000000ff */
[----:B------:R0:W-:Y:S01]  /*a420*/  STG.E.U8 desc[UR12][R2.64], R83 ;  /* 0x0000005302007986 */ /* 0x0001e2000c10110c */
[----:B------:R-:W-:Y:S01]  /*a430*/  IADD3 R52, P6, R53, R86, RZ ;  /* 0x0000005635347210 */ /* 0x000fe20007fde0ff */
[----:B------:R-:W-:Y:S01]  /*a440*/  IMAD R63, R74, 0x8, R61 ;  /* 0x000000084a3f7824 */ /* 0x000fe200078e023d */
[----:B------:R-:W-:Y:S01]  /*a450*/  LEA.HI.X.SX32 R51, R51, R88, 0x1, P5 ;  /* 0x0000005833337211 */ /* 0x000fe200028f0eff */
[----:B------:R1:W-:Y:S01]  /*a460*/  STG.E.U8 desc[UR12][R8.64], R85 ;  /* 0x0000005508007986 */ /* 0x0003e2000c10110c */
[----:B---3--:R-:W-:-:S02]  /*a470*/  PRMT R89, R78, 0x7770, RZ ;  /* 0x000077704e597816 */ /* 0x008fc400000000ff */
[----:B------:R-:W-:Y:S01]  /*a480*/  IADD3 R54, P5, R4, R86, RZ ;  /* 0x0000005604367210 */ /* 0x000fe20007fbe0ff */
[----:B------:R2:W-:Y:S01]  /*a490*/  STG.E.U8 desc[UR12][R10.64], R87 ;  /* 0x000000570a007986 */ /* 0x0005e2000c10110c */
[----:B----4-:R-:W-:Y:S02]  /*a4a0*/  PRMT R91, R79, 0x7770, RZ ;  /* 0x000077704f5b7816 */ /* 0x010fe400000000ff */
[----:B-----5:R-:W-:Y:S01]  /*a4b0*/  PRMT R93, R80, 0x7770, RZ ;  /* 0x00007770505d7816 */ /* 0x020fe200000000ff */
[----:B------:R3:W-:Y:S01]  /*a4c0*/  STG.E.U8 desc[UR12][R12.64], R89 ;  /* 0x000000590c007986 */ /* 0x0007e2000c10110c */
[----:B------:R-:W-:Y:S02]  /*a4d0*/  PRMT R95, R81, 0x7770, RZ ;  /* 0x00007770515f7816 */ /* 0x000fe400000000ff */
[----:B------:R-:W-:Y:S01]  /*a4e0*/  LEA.HI.X.SX32 R53, R53, R88, 0x1, P6 ;  /* 0x0000005835357211 */ /* 0x000fe200030f0eff */
[----:B------:R4:W-:Y:S01]  /*a4f0*/  STG.E.U8 desc[UR12][R14.64], R91 ;  /* 0x0000005b0e007986 */ /* 0x0009e2000c10110c */
[----:B0-----:R-:W-:-:S02]  /*a500*/  PRMT R3, R82, 0x7770, RZ ;  /* 0x0000777052037816 */ /* 0x001fc400000000ff */
[----:B------:R-:W-:Y:S01]  /*a510*/  IADD3 R56, P6, R7, R86, RZ ;  /* 0x0000005607387210 */ /* 0x000fe20007fde0ff */
[----:B------:R0:W-:Y:S01]  /*a520*/  STG.E.U8 desc[UR12][R16.64], R93 ;  /* 0x0000005d10007986 */ /* 0x0001e2000c10110c */
[----:B------:R-:W-:Y:S01]  /*a530*/  LEA.HI.X.SX32 R55, R4, R88, 0x1, P5 ;  /* 0x0000005804377211 */ /* 0x000fe200028f0eff */
[----:B------:R-:W-:Y:S01]  /*a540*/  IMAD R4, R74, 0x8, R63 ;  /* 0x000000084a047824 */ /* 0x000fe200078e023f */
[----:B-1----:R-:W-:Y:S01]  /*a550*/  PRMT R9, R75, 0x7771, RZ ;  /* 0x000077714b097816 */ /* 0x002fe200000000ff */
[----:B------:R1:W-:Y:S01]  /*a560*/  STG.E.U8 desc[UR12][R18.64], R95 ;  /* 0x0000005f12007986 */ /* 0x0003e2000c10110c */
[----:B--2---:R-:W-:Y:S02]  /*a570*/  PRMT R11, R76, 0x7771, RZ ;  /* 0x000077714c0b7816 */ /* 0x004fe400000000ff */
[----:B---3--:R-:W-:Y:S01]  /*a580*/  PRMT R13, R77, 0x7771, RZ ;  /* 0x000077714d0d7816 */ /* 0x008fe200000000ff */
[----:B------:R2:W-:Y:S01]  /*a590*/  STG.E.U8 desc[UR12][R20.64], R3 ;  /* 0x0000000314007986 */ /* 0x0005e2000c10110c */
[----:B----4-:R-:W-:-:S02]  /*a5a0*/  PRMT R15, R78, 0x7771, RZ ;  /* 0x000077714e0f7816 */ /* 0x010fc400000000ff */
[----:B------:R-:W-:Y:S01]  /*a5b0*/  LEA.HI.X.SX32 R57, R7, R88, 0x1, P6 ;  /* 0x0000005807397211 */ /* 0x000fe200030f0eff */
[C---:B------:R-:W-:Y:S01]  /*a5c0*/  IMAD R7, R74.reuse, 0x8, R4 ;  /* 0x000000084a077824 */ /* 0x040fe200078e0204 */
[----:B0-----:R-:W-:Y:S01]  /*a5d0*/  PRMT R17, R79, 0x7771, RZ ;  /* 0x000077714f117816 */ /* 0x001fe200000000ff */
[----:B------:R0:W-:Y:S01]  /*a5e0*/  STG.E.U8 desc[UR12][R22.64], R9 ;  /* 0x0000000916007986 */ /* 0x0001e2000c10110c */
[-C--:B------:R-:W-:Y:S01]  /*a5f0*/  IADD3 R58, P5, R59, R86.reuse, RZ ;  /* 0x000000563b3a7210 */ /* 0x080fe20007fbe0ff */
[----:B------:R-:W-:Y:S01]  /*a600*/  IMAD R67, R74, 0x8, R7 ;  /* 0x000000084a437824 */ /* 0x000fe200078e0207 */
[----:B-1----:R-:W-:Y:S01]  /*a610*/  PRMT R19, R80, 0x7771, RZ ;  /* 0x0000777150137816 */ /* 0x002fe200000000ff */
[----:B------:R1:W-:Y:S01]  /*a620*/  STG.E.U8 desc[UR12][R24.64], R11 ;  /* 0x0000000b18007986 */ /* 0x0003e2000c10110c */
[----:B------:R-:W-:Y:S01]  /*a630*/  IADD3 R60, P6, R61, R86, RZ ;  /* 0x000000563d3c7210 */ /* 0x000fe20007fde0ff */
[C---:B------:R-:W-:Y:S01]  /*a640*/  IMAD R69, R74.reuse, 0x8, R67 ;  /* 0x000000084a457824 */ /* 0x040fe200078e0243 */
[----:B--2---:R-:W-:Y:S01]  /*a650*/  PRMT R3, R81, 0x7771, RZ ;  /* 0x0000777151037816 */ /* 0x004fe200000000ff */
[----:B------:R2:W-:Y:S01]  /*a660*/  STG.E.U8 desc[UR12][R26.64], R13 ;  /* 0x0000000d1a007986 */ /* 0x0005e2000c10110c */
[-C--:B------:R-:W-:Y:S01]  /*a670*/  LEA.HI.X.SX32 R59, R59, R88.reuse, 0x1, P5 ;  /* 0x000000583b3b7211 */ /* 0x080fe200028f0eff */
[----:B------:R-:W-:Y:S01]  /*a680*/  IMAD R74, R74, 0x8, R69 ;  /* 0x000000084a4a7824 */ /* 0x000fe200078e0245 */
[----:B------:R-:W-:Y:S01]  /*a690*/  LEA.HI.X.SX32 R61, R61, R88, 0x1, P6 ;  /* 0x000000583d3d7211 */ /* 0x000fe200030f0eff */
[----:B------:R3:W-:Y:S01]  /*a6a0*/  STG.E.U8 desc[UR12][R28.64], R15 ;  /* 0x0000000f1c007986 */ /* 0x0007e2000c10110c */
[----:B0-----:R-:W-:-:S02]  /*a6b0*/  PRMT R9, R82, 0x7771, RZ ;  /* 0x0000777152097816 */ /* 0x001fc400000000ff */
[-C--:B------:R-:W-:Y:S01]  /*a6c0*/  IADD3 R62, P5, R63, R86.reuse, RZ ;  /* 0x000000563f3e7210 */ /* 0x080fe20007fbe0ff */
[----:B------:R0:W-:Y:S01]  /*a6d0*/  STG.E.U8 desc[UR12][R30.64], R17 ;  /* 0x000000111e007986 */ /* 0x0001e2000c10110c */
[----:B-1----:R-:W-:Y:S02]  /*a6e0*/  PRMT R11, R75, 0x7772, RZ ;  /* 0x000077724b0b7816 */ /* 0x002fe400000000ff */
[----:B------:R-:W-:Y:S01]  /*a6f0*/  IADD3 R64, P6, R4, R86, RZ ;  /* 0x0000005604407210 */ /* 0x000fe20007fde0ff */
[----:B------:R1:W-:Y:S01]  /*a700*/  STG.E.U8 desc[UR12][R32.64], R19 ;  /* 0x0000001320007986 */ /* 0x0003e2000c10110c */
[----:B--2---:R-:W-:Y:S02]  /*a710*/  PRMT R13, R76, 0x7772, RZ ;  /* 0x000077724c0d7816 */ /* 0x004fe400000000ff */
[----:B------:R-:W-:Y:S01]  /*a720*/  LOP3.LUT R68, R65, 0x70, RZ, 0xc0, !PT ;  /* 0x0000007041447812 */ /* 0x000fe200078ec0ff */
[----:B------:R2:W-:Y:S01]  /*a730*/  STG.E.U8 desc[UR12][R34.64], R3 ;  /* 0x0000000322007986 */ /* 0x0005e2000c10110c */
[----:B---3--:R-:W-:-:S02]  /*a740*/  PRMT R15, R77, 0x7772, RZ ;  /* 0x000077724d0f7816 */ /* 0x008fc400000000ff */
[-C--:B------:R-:W-:Y:S01]  /*a750*/  LEA.HI.X.SX32 R63, R63, R88.reuse, 0x1, P5 ;  /* 0x000000583f3f7211 */ /* 0x080fe200028f0eff */
[----:B------:R3:W-:Y:S01]  /*a760*/  STG.E.U8 desc[UR12][R36.64], R9 ;  /* 0x0000000924007986 */ /* 0x0007e2000c10110c */
[----:B0-----:R-:W-:Y:S01]  /*a770*/  PRMT R17, R78, 0x7772, RZ ;  /* 0x000077724e117816 */ /* 0x001fe200000000ff */
[----:B------:R-:W-:Y:S01]  /*a780*/  VIADD R84, R68, UR7 ;  /* 0x0000000744547c36 */ /* 0x000fe20008000000 */
[----:B------:R-:W-:Y:S01]  /*a790*/  LEA.HI.X.SX32 R65, R4, R88, 0x1, P6 ;  /* 0x0000005804417211 */ /* 0x000fe200030f0eff */
[----:B------:R0:W-:Y:S01]  /*a7a0*/  STG.E.U8 desc[UR12][R38.64], R11 ;  /* 0x0000000b26007986 */ /* 0x0001e2000c10110c */
[----:B-1----:R-:W-:Y:S02]  /*a7b0*/  PRMT R19, R79, 0x7772, RZ ;  /* 0x000077724f137816 */ /* 0x002fe400000000ff */
[----:B------:R-:W-:Y:S01]  /*a7c0*/  IADD3 R6, P5, R7, R86, RZ ;  /* 0x0000005607067210 */ /* 0x000fe20007fbe0ff */
[----:B------:R1:W-:Y:S01]  /*a7d0*/  STG.E.U8 desc[UR12][R40.64], R13 ;  /* 0x0000000d28007986 */ /* 0x0003e2000c10110c */
[----:B--2---:R-:W-:-:S02]  /*a7e0*/  PRMT R3, R80, 0x7772, RZ ;  /* 0x0000777250037816 */ /* 0x004fc400000000ff */
[----:B------:R-:W-:Y:S01]  /*a7f0*/  PRMT R75, R75, 0x7773, RZ ;  /* 0x000077734b4b7816 */ /* 0x000fe200000000ff */
[----:B------:R2:W-:Y:S01]  /*a800*/  STG.E.U8 desc[UR12][R46.64], R15 ;  /* 0x0000000f2e007986 */ /* 0x0005e2000c10110c */
[----:B---3--:R-:W-:Y:S02]  /*a810*/  PRMT R9, R81, 0x7772, RZ ;  /* 0x0000777251097816 */ /* 0x008fe400000000ff */
[----:B------:R-:W-:Y:S01]  /*a820*/  IADD3 R66, P6, R67, R86, RZ ;  /* 0x0000005643427210 */ /* 0x000fe20007fde0ff */
[----:B------:R3:W-:Y:S01]  /*a830*/  STG.E.U8 desc[UR12][R48.64], R17 ;  /* 0x0000001130007986 */ /* 0x0007e2000c10110c */
[----:B0-----:R-:W-:Y:S02]  /*a840*/  PRMT R11, R82, 0x7772, RZ ;  /* 0x00007772520b7816 */ /* 0x001fe400000000ff */
[----:B------:R-:W-:Y:S01]  /*a850*/  PRMT R77, R77, 0x7773, RZ ;  /* 0x000077734d4d7816 */ /* 0x000fe200000000ff */
[----:B------:R-:W-:Y:S01]  /*a860*/  STG.E.U8 desc[UR12][R50.64], R19 ;  /* 0x0000001332007986 */ /* 0x000fe2000c10110c */
[----:B-1----:R-:W-:-:S02]  /*a870*/  PRMT R13, R76, 0x7773, RZ ;  /* 0x000077734c0d7816 */ /* 0x002fc400000000ff */
[-C--:B------:R-:W-:Y:S01]  /*a880*/  LEA.HI.X.SX32 R7, R7, R88.reuse, 0x1, P5 ;  /* 0x0000005807077211 */ /* 0x080fe200028f0eff */
[----:B------:R-:W-:Y:S01]  /*a890*/  STG.E.U8 desc[UR12][R52.64], R3 ;  /* 0x0000000334007986 */ /* 0x000fe2000c10110c */
[----:B--2---:R-:W-:Y:S02]  /*a8a0*/  PRMT R15, R78, 0x7773, RZ ;  /* 0x000077734e0f7816 */ /* 0x004fe400000000ff */
[----:B------:R-:W-:Y:S01]  /*a8b0*/  PRMT R79, R79, 0x7773, RZ ;  /* 0x000077734f4f7816 */ /* 0x000fe200000000ff */
[----:B------:R0:W-:Y:S01]  /*a8c0*/  STG.E.U8 desc[UR12][R54.64], R9 ;  /* 0x0000000936007986 */ /* 0x0001e2000c10110c */
[----:B------:R-:W-:Y:S02]  /*a8d0*/  LEA.HI.X.SX32 R67, R67, R88, 0x1, P6 ;  /* 0x0000005843437211 */ /* 0x000fe400030f0eff */
[-C--:B------:R-:W-:Y:S01]  /*a8e0*/  IADD3 R4, P5, R69, R86.reuse, RZ ;  /* 0x0000005645047210 */ /* 0x080fe20007fbe0ff */
[----:B------:R1:W-:Y:S01]  /*a8f0*/  STG.E.U8 desc[UR12][R56.64], R11 ;  /* 0x0000000b38007986 */ /* 0x0003e2000c10110c */
[----:B------:R-:W-:-:S02]  /*a900*/  IADD3 R68, P6, R74, R86, RZ ;  /* 0x000000564a447210 */ /* 0x000fc40007fde0ff */
[----:B------:R-:W-:Y:S01]  /*a910*/  LEA.HI R84, R5, R84, RZ, 0x1f ;  /* 0x0000005405547211 */ /* 0x000fe200078ff8ff */
[----:B------:R-:W-:Y:S01]  /*a920*/  STG.E.U8 desc[UR12][R58.64], R75 ;  /* 0x0000004b3a007986 */ /* 0x000fe2000c10110c */
[----:B---3--:R-:W-:Y:S02]  /*a930*/  PRMT R17, R80, 0x7773, RZ ;  /* 0x0000777350117816 */ /* 0x008fe400000000ff */
[-C--:B------:R-:W-:Y:S01]  /*a940*/  LEA.HI.X.SX32 R5, R69, R88.reuse, 0x1, P5 ;  /* 0x0000005845057211 */ /* 0x080fe200028f0eff */
[----:B------:R2:W-:Y:S01]  /*a950*/  STG.E.U8 desc[UR12][R60.64], R13 ;  /* 0x0000000d3c007986 */ /* 0x0005e2000c10110c */
[----:B------:R-:W-:Y:S02]  /*a960*/  PRMT R81, R81, 0x7773, RZ ;  /* 0x0000777351517816 */ /* 0x000fe400000000ff */
[----:B------:R-:W-:Y:S01]  /*a970*/  LEA.HI.X.SX32 R69, R74, R88, 0x1, P6 ;  /* 0x000000584a457211 */ /* 0x000fe200030f0eff */
[----:B------:R-:W-:Y:S01]  /*a980*/  STG.E.U8 desc[UR12][R62.64], R77 ;  /* 0x0000004d3e007986 */ /* 0x000fe2000c10110c */
[----:B0-----:R-:W-:Y:S01]  /*a990*/  FSEL R9, R70, -INF , P4 ;  /* 0xff80000046097808 */ /* 0x001fe20002000000 */
[----:B-1----:R-:W0:Y:S01]  /*a9a0*/  LDC.64 R10, c[0x0][0x230] ;  /* 0x00008c00ff0a7b82 */ /* 0x002e220000000a00 */
[----:B------:R-:W-:Y:S01]  /*a9b0*/  FSEL R2, R71, -INF , P3 ;  /* 0xff80000047027808 */ /* 0x000fe20001800000 */
[----:B------:R1:W-:Y:S01]  /*a9c0*/  STG.E.U8 desc[UR12][R64.64], R15 ;  /* 0x0000000f40007986 */ /* 0x0003e2000c10110c */
[----:B------:R-:W-:Y:S01]  /*a9d0*/  FSEL R3, R72, -INF , P2 ;  /* 0xff80000048037808 */ /* 0x000fe20001000000 */
[----:B------:R-:W-:Y:S01]  /*a9e0*/  FFMA R12, R9, 0.69314718246459960938, R42 ;  /* 0x3f317218090c7823 */ /* 0x000fe2000000002a */
[----:B------:R-:W-:Y:S01]  /*a9f0*/  FSEL R8, R73, -INF , P1 ;  /* 0xff80000049087808 */ /* 0x000fe20000800000 */
[----:B------:R3:W-:Y:S01]  /*aa00*/  STG.E.U8 desc[UR12][R6.64], R79 ;  /* 0x0000004f06007986 */ /* 0x0007e2000c10110c */
[----:B--2---:R-:W-:Y:S01]  /*aa10*/  FFMA R13, R2, 0.69314718246459960938, R43 ;  /* 0x3f317218020d7823 */ /* 0x004fe2000000002b */
[----:B------:R-:W-:Y:S01]  /*aa20*/  FFMA R14, R3, 0.69314718246459960938, R44 ;  /* 0x3f317218030e7823 */ /* 0x000fe2000000002c */
[----:B------:R-:W-:Y:S01]  /*aa30*/  IMAD.SHL.U32 R3, R92, 0x4, RZ ;  /* 0x000000045c037824 */ /* 0x000fe200078e00ff */
[----:B------:R-:W-:Y:S04]  /*aa40*/  STG.E.U8 desc[UR12][R66.64], R17 ;  /* 0x0000001142007986 */ /* 0x000fe8000c10110c */
[----:B------:R2:W-:Y:S01]  /*aa50*/  STG.E.U8 desc[UR12][R4.64], R81 ;  /* 0x0000005104007986 */ /* 0x0005e2000c10110c */
[----:B-1----:R-:W-:Y:S01]  /*aa60*/  FFMA R15, R8, 0.69314718246459960938, R45 ;  /* 0x3f317218080f7823 */ /* 0x002fe2000000002d */
[----:B---3--:R-:W-:-:S05]  /*aa70*/  PRMT R7, R82, 0x7773, RZ ;  /* 0x0000777352077816 */ /* 0x008fca00000000ff */
[----:B------:R1:W-:Y:S01]  /*aa80*/  STG.E.U8 desc[UR12][R68.64], R7 ;  /* 0x0000000744007986 */ /* 0x0003e2000c10110c */
[----:B------:R-:W-:Y:S01]  /*aa90*/  BAR.SYNC.DEFER_BLOCKING 0x0 ;  /* 0x0000000000007b1d */ /* 0x000fe20000010000 */
[----:B--2---:R-:W-:Y:S01]  /*aaa0*/  LEA R4, R0, UR7, 0x2 ;  /* 0x0000000700047c11 */ /* 0x004fe2000f8e10ff */
[----:B------:R-:W-:Y:S01]  /*aab0*/  IMAD.HI R0, R92, 0x4, RZ ;  /* 0x000000045c007827 */ /* 0x000fe200078e02ff */
[----:B0-----:R-:W-:-:S04]  /*aac0*/  IADD3 R2, P1, P2, R3, UR10, R10 ;  /* 0x0000000a03027c10 */ /* 0x001fc8000fa3e00a */
[----:B------:R-:W-:Y:S01]  /*aad0*/  IADD3.X R3, R0, UR9, R11, P1, P2 ;  /* 0x0000000900037c10 */ /* 0x000fe20008fe440b */
[----:B------:R1:W-:Y:S01]  /*aae0*/  STS.128 [R4], R12 ;  /* 0x0000000c04007388 */ /* 0x0003e20000000c00 */
[----:B------:R-:W-:Y:S06]  /*aaf0*/  BAR.SYNC.DEFER_BLOCKING 0x0 ;  /* 0x0000000000007b1d */ /* 0x000fec0000010000 */
[----:B------:R-:W-:Y:S05]  /*ab00*/  @P0 EXIT ;  /* 0x000000000000094d */ /* 0x000fea0003800000 */
[----:B------:R-:W0:Y:S04]  /*ab10*/  LDS R5, [R84] ;  /* 0x0000000054057984 */ /* 0x000e280000000800 */
[----:B0-----:R-:W-:Y:S01]  /*ab20*/  STG.E desc[UR12][R2.64], R5 ;  /* 0x0000000502007986 */ /* 0x001fe2000c10190c */
[----:B------:R-:W-:Y:S05]  /*ab30*/  EXIT ;  /* 0x000000000000794d */ /* 0x000fea0003800000 */
.L_x_10:
[----:B------:R-:W-:-:S00]  /*ab40*/  BRA `(.L_x_10) ;  /* 0xfffffffc00fc7947 */ /* 0x000fc0000383ffff */
[----:B------:R-:W-:-:S00]  /*ab50*/  NOP ;  /* 0x0000000000007918 */ /* 0x000fc00000000000 */
        /* <DEDUP_REMOVED lines=10> */
.L_x_11:


//--------------------- .nv.global.init           --------------------------
	.section	.nv.global.init,"aw",@progbits
.nv.global.init:
	.type		_$_str,@object
	.size		_$_str,(.L_0 - _$_str)
_$_str:
        /*0000*/ 	.byte	0x5f, 0x5f, 0x43, 0x55, 0x44, 0x41, 0x5f, 0x46, 0x54, 0x5a, 0x00
.L_0:


//--------------------- .nv.shared.attn_fwd       --------------------------
	.section	.nv.shared.attn_fwd,"aw",@nobits
	.sectionflags	@""
	.align	16
	.zero		1024


//--------------------- .nv.shared.reserved.0     --------------------------
	.section	.nv.shared.reserved.0,"aw",@nobits
	.weak		__nv_reservedSMEM_offset_0_alias
	.size		__nv_reservedSMEM_offset_0_alias, 0, 0
	.other		__nv_reservedSMEM_offset_0_alias,@"STO_CUDA_RESERVED_SHARED STV_DEFAULT"
__nv_reservedSMEM_offset_0_alias:
	.zero		0


//--------------------- .nv.constant0.attn_fwd    --------------------------
	.section	.nv.constant0.attn_fwd,"a",@progbits
	.sectionflags	@""
	.align	4
.nv.constant0.attn_fwd:
	.zero		664


//--------------------- SYMBOLS --------------------------

	.type		.nv.reservedSmem.offset0,@object
	.size		.nv.reservedSmem.offset0,0x4
